	.target	sm_100a

	.elftype	@"ET_EXEC"


//--------------------- .note.nv.tkinfo           --------------------------
	.section	.note.nv.tkinfo,"",@"SHT_NOTE"
	.sectionflags	@"SHF_NOTE_NV_TKINFO"
	.tkinfo
        /*0018*/ 	.word	0x00000002
        /*0030*/ 	.string	""
        /*0030*/ 	.string	"ptxas"
        /*0030*/ 	.string	"Cuda compilation tools, release 13.0, V13.0.88"
        /*0030*/ 	.string	"Build cuda_13.0.r13.0/compiler.36424714_0"
        /*0030*/ 	.string	"-arch sm_100a -m 64 "



//--------------------- .note.nv.cuinfo           --------------------------
	.section	.note.nv.cuinfo,"",@"SHT_NOTE"
	.sectionflags	@"SHF_NOTE_NV_CUINFO"
        /*0018*/ 	.short	0x0002
        /*001a*/ 	.short	0x0064
        /*001c*/ 	.short	0x0082
	.zero		2


//--------------------- .nv.info                  --------------------------
	.section	.nv.info,"",@"SHT_CUDA_INFO"
	.align	4


	//----- nvinfo : EIATTR_REGCOUNT
	.align		4
        /*0000*/ 	.byte	0x04, 0x2f
        /*0002*/ 	.short	(.L_19 - .L_18)
	.align		4
.L_18:
        /*0004*/ 	.word	index@(_ZN7cutlass13device_kernelINS_4conv6kernel13ConvUniversalINS1_16ConvProblemShapeILNS1_8OperatorE1ELi3EEENS1_10collective14CollectiveConvINS1_47MainloopSm100TmaUmmaWarpSpecializedImplicitGemmILS5_1ELi6ELi3ELi1ELi2EN4cute5tupleIJNSA_1CILi1EEESD_SD_EEEEENSB_IJNSC_ILi128EEESG_NSB_IJNSC_ILi64EEEEEEEEENS_10bfloat16_tESK_NSA_8TiledMMAINSA_8MMA_AtomIJNSA_20SM100_MMA_F16BF16_SSISK_SK_fLi128ELi128ELNSA_4UMMA5MajorE0ELSP_1ELNSO_7ScaleInE0ELSQ_0EEEEEENSA_6LayoutISE_NSB_IJNSC_ILi0EEESU_SU_EEEEENSB_IJNSA_10UnderscoreESX_SX_EEEEENS7_6detail27Sm100ImplicitGemmTileTraitsINSA_20SM90_TMA_LOAD_IM2COLENSA_14ComposedLayoutINSA_7SwizzleILi3ELi4ELi3EEENSA_18smem_ptr_flag_bitsILi16EEENST_INSB_IJNSC_ILi8EEESH_EEENSB_IJSH_SD_EEEEEEEvEENS11_INSA_13SM90_TMA_LOADENS13_IS15_S17_NST_INSB_IJSH_S18_EEENSB_IJSD_SH_EEEEEEEvEEEENS_8epilogue10collective18CollectiveEpilogueINS1L_23Sm100TmaWarpSpecializedILi4ELi2ELi32ELb1ELb0EEEJSJ_NSB_IJNST_ISG_SD_EENST_INSC_ILi32EEESD_EEEEESK_NSB_IJNSB_IJllllEEESD_SU_EEESK_S1V_NS1L_6fusion15FusionCallbacksIS1P_NS1W_17LinearCombinationISK_fSK_fLNS_15FloatRoundStyleE2EEESJ_S1T_JEEENSA_5SM1004TMEM4LOAD26SM100_TMEM_LOAD_32dp32b32xES12_NS13_INS14_ILi2ELi4ELi3EEES17_NST_INSB_IJS18_S1R_EEENSB_IJS1R_SD_EEEEEEENSA_39AutoVectorizingCopyWithAssumedAlignmentILi128EEENSA_21SM90_TMA_STORE_IM2COLES2A_S2C_S2C_EEEvvEEEEvNT_6ParamsE)
        /*0008*/ 	.word	0x0000006a


	//----- nvinfo : EIATTR_FRAME_SIZE
	.align		4
.L_19:
        /*000c*/ 	.byte	0x04, 0x11
        /*000e*/ 	.short	(.L_21 - .L_20)
	.align		4
.L_20:
        /*0010*/ 	.word	index@($__internal_2_$__cuda_sm10x_tcgen05_guardrail_trap_unallocated_columns_being_dealloced)
        /*0014*/ 	.word	0x00000008


	//----- nvinfo : EIATTR_FRAME_SIZE
	.align		4
.L_21:
        /*0018*/ 	.byte	0x04, 0x11
        /*001a*/ 	.short	(.L_23 - .L_22)
	.align		4
.L_22:
        /*001c*/ 	.word	index@($__internal_1_$__cuda_sm10x_tcgen05_guardrail_trap_phase_invalid_during_alloc)
        /*0020*/ 	.word	0x00000008


	//----- nvinfo : EIATTR_FRAME_SIZE
	.align		4
.L_23:
        /*0024*/ 	.byte	0x04, 0x11
        /*0026*/ 	.short	(.L_25 - .L_24)
	.align		4
.L_24:
        /*0028*/ 	.word	index@($__internal_0_$__cuda_sm10x_tcgen05_guardrail_trap_col_being_dealloced_not_returned_by_alloc)
        /*002c*/ 	.word	0x00000008


	//----- nvinfo : EIATTR_FRAME_SIZE
	.align		4
.L_25:
        /*0030*/ 	.byte	0x04, 0x11
        /*0032*/ 	.short	(.L_27 - .L_26)
	.align		4
.L_26:
        /*0034*/ 	.word	index@(_ZN7cutlass13device_kernelINS_4conv6kernel13ConvUniversalINS1_16ConvProblemShapeILNS1_8OperatorE1ELi3EEENS1_10collective14CollectiveConvINS1_47MainloopSm100TmaUmmaWarpSpecializedImplicitGemmILS5_1ELi6ELi3ELi1ELi2EN4cute5tupleIJNSA_1CILi1EEESD_SD_EEEEENSB_IJNSC_ILi128EEESG_NSB_IJNSC_ILi64EEEEEEEEENS_10bfloat16_tESK_NSA_8TiledMMAINSA_8MMA_AtomIJNSA_20SM100_MMA_F16BF16_SSISK_SK_fLi128ELi128ELNSA_4UMMA5MajorE0ELSP_1ELNSO_7ScaleInE0ELSQ_0EEEEEENSA_6LayoutISE_NSB_IJNSC_ILi0EEESU_SU_EEEEENSB_IJNSA_10UnderscoreESX_SX_EEEEENS7_6detail27Sm100ImplicitGemmTileTraitsINSA_20SM90_TMA_LOAD_IM2COLENSA_14ComposedLayoutINSA_7SwizzleILi3ELi4ELi3EEENSA_18smem_ptr_flag_bitsILi16EEENST_INSB_IJNSC_ILi8EEESH_EEENSB_IJSH_SD_EEEEEEEvEENS11_INSA_13SM90_TMA_LOADENS13_IS15_S17_NST_INSB_IJSH_S18_EEENSB_IJSD_SH_EEEEEEEvEEEENS_8epilogue10collective18CollectiveEpilogueINS1L_23Sm100TmaWarpSpecializedILi4ELi2ELi32ELb1ELb0EEEJSJ_NSB_IJNST_ISG_SD_EENST_INSC_ILi32EEESD_EEEEESK_NSB_IJNSB_IJllllEEESD_SU_EEESK_S1V_NS1L_6fusion15FusionCallbacksIS1P_NS1W_17LinearCombinationISK_fSK_fLNS_15FloatRoundStyleE2EEESJ_S1T_JEEENSA_5SM1004TMEM4LOAD26SM100_TMEM_LOAD_32dp32b32xES12_NS13_INS14_ILi2ELi4ELi3EEES17_NST_INSB_IJS18_S1R_EEENSB_IJS1R_SD_EEEEEEENSA_39AutoVectorizingCopyWithAssumedAlignmentILi128EEENSA_21SM90_TMA_STORE_IM2COLES2A_S2C_S2C_EEEvvEEEEvNT_6ParamsE)
        /*0038*/ 	.word	0x00000008


	//----- nvinfo : EIATTR_MIN_STACK_SIZE
	.align		4
.L_27:
        /*003c*/ 	.byte	0x04, 0x12
        /*003e*/ 	.short	(.L_29 - .L_28)
	.align		4
.L_28:
        /*0040*/ 	.word	index@(_ZN7cutlass13device_kernelINS_4conv6kernel13ConvUniversalINS1_16ConvProblemShapeILNS1_8OperatorE1ELi3EEENS1_10collective14CollectiveConvINS1_47MainloopSm100TmaUmmaWarpSpecializedImplicitGemmILS5_1ELi6ELi3ELi1ELi2EN4cute5tupleIJNSA_1CILi1EEESD_SD_EEEEENSB_IJNSC_ILi128EEESG_NSB_IJNSC_ILi64EEEEEEEEENS_10bfloat16_tESK_NSA_8TiledMMAINSA_8MMA_AtomIJNSA_20SM100_MMA_F16BF16_SSISK_SK_fLi128ELi128ELNSA_4UMMA5MajorE0ELSP_1ELNSO_7ScaleInE0ELSQ_0EEEEEENSA_6LayoutISE_NSB_IJNSC_ILi0EEESU_SU_EEEEENSB_IJNSA_10UnderscoreESX_SX_EEEEENS7_6detail27Sm100ImplicitGemmTileTraitsINSA_20SM90_TMA_LOAD_IM2COLENSA_14ComposedLayoutINSA_7SwizzleILi3ELi4ELi3EEENSA_18smem_ptr_flag_bitsILi16EEENST_INSB_IJNSC_ILi8EEESH_EEENSB_IJSH_SD_EEEEEEEvEENS11_INSA_13SM90_TMA_LOADENS13_IS15_S17_NST_INSB_IJSH_S18_EEENSB_IJSD_SH_EEEEEEEvEEEENS_8epilogue10collective18CollectiveEpilogueINS1L_23Sm100TmaWarpSpecializedILi4ELi2ELi32ELb1ELb0EEEJSJ_NSB_IJNST_ISG_SD_EENST_INSC_ILi32EEESD_EEEEESK_NSB_IJNSB_IJllllEEESD_SU_EEESK_S1V_NS1L_6fusion15FusionCallbacksIS1P_NS1W_17LinearCombinationISK_fSK_fLNS_15FloatRoundStyleE2EEESJ_S1T_JEEENSA_5SM1004TMEM4LOAD26SM100_TMEM_LOAD_32dp32b32xES12_NS13_INS14_ILi2ELi4ELi3EEES17_NST_INSB_IJS18_S1R_EEENSB_IJS1R_SD_EEEEEEENSA_39AutoVectorizingCopyWithAssumedAlignmentILi128EEENSA_21SM90_TMA_STORE_IM2COLES2A_S2C_S2C_EEEvvEEEEvNT_6ParamsE)
        /*0044*/ 	.word	0x00000008
.L_29:


//--------------------- .nv.compat                --------------------------
	.section	.nv.compat,"",@"SHT_CUDA_COMPAT_INFO"
	.align	4
        /*0000*/ 	.byte	0x02, 0x09, 0x01, 0x00, 0x02, 0x02, 0x02, 0x00, 0x02, 0x05, 0x05, 0x00, 0x03, 0x07, 0x01, 0x01
        /*0010*/ 	.byte	0x02, 0x03, 0x01, 0x00, 0x02, 0x06, 0x01, 0x00, 0x04, 0x0b, 0x08, 0x00, 0x09, 0x00, 0x00, 0x00
        /*0020*/ 	.byte	0x00, 0x00, 0x00, 0x00


//--------------------- .nv.info._ZN7cutlass13device_kernelINS_4conv6kernel13ConvUniversalINS1_16ConvProblemShapeILNS1_8OperatorE1ELi3EEENS1_10collective14CollectiveConvINS1_47MainloopSm100TmaUmmaWarpSpecializedImplicitGemmILS5_1ELi6ELi3ELi1ELi2EN4cute5tupleIJNSA_1CILi1EEESD_SD_EEEEENSB_IJNSC_ILi128EEESG_NSB_IJNSC_ILi64EEEEEEEEENS_10bfloat16_tESK_NSA_8TiledMMAINSA_8MMA_AtomIJNSA_20SM100_MMA_F16BF16_SSISK_SK_fLi128ELi128ELNSA_4UMMA5MajorE0ELSP_1ELNSO_7ScaleInE0ELSQ_0EEEEEENSA_6LayoutISE_NSB_IJNSC_ILi0EEESU_SU_EEEEENSB_IJNSA_10UnderscoreESX_SX_EEEEENS7_6detail27Sm100ImplicitGemmTileTraitsINSA_20SM90_TMA_LOAD_IM2COLENSA_14ComposedLayoutINSA_7SwizzleILi3ELi4ELi3EEENSA_18smem_ptr_flag_bitsILi16EEENST_INSB_IJNSC_ILi8EEESH_EEENSB_IJSH_SD_EEEEEEEvEENS11_INSA_13SM90_TMA_LOADENS13_IS15_S17_NST_INSB_IJSH_S18_EEENSB_IJSD_SH_EEEEEEEvEEEENS_8epilogue10collective18CollectiveEpilogueINS1L_23Sm100TmaWarpSpecializedILi4ELi2ELi32ELb1ELb0EEEJSJ_NSB_IJNST_ISG_SD_EENST_INSC_ILi32EEESD_EEEEESK_NSB_IJNSB_IJllllEEESD_SU_EEESK_S1V_NS1L_6fusion15FusionCallbacksIS1P_NS1W_17LinearCombinationISK_fSK_fLNS_15FloatRoundStyleE2EEESJ_S1T_JEEENSA_5SM1004TMEM4LOAD26SM100_TMEM_LOAD_32dp32b32xES12_NS13_INS14_ILi2ELi4ELi3EEES17_NST_INSB_IJS18_S1R_EEENSB_IJS1R_SD_EEEEEEENSA_39AutoVectorizingCopyWithAssumedAlignmentILi128EEENSA_21SM90_TMA_STORE_IM2COLES2A_S2C_S2C_EEEvvEEEEvNT_6ParamsE --------------------------
	.section	.nv.info._ZN7cutlass13device_kernelINS_4conv6kernel13ConvUniversalINS1_16ConvProblemShapeILNS1_8OperatorE1ELi3EEENS1_10collective14CollectiveConvINS1_47MainloopSm100TmaUmmaWarpSpecializedImplicitGemmILS5_1ELi6ELi3ELi1ELi2EN4cute5tupleIJNSA_1CILi1EEESD_SD_EEEEENSB_IJNSC_ILi128EEESG_NSB_IJNSC_ILi64EEEEEEEEENS_10bfloat16_tESK_NSA_8TiledMMAINSA_8MMA_AtomIJNSA_20SM100_MMA_F16BF16_SSISK_SK_fLi128ELi128ELNSA_4UMMA5MajorE0ELSP_1ELNSO_7ScaleInE0ELSQ_0EEEEEENSA_6LayoutISE_NSB_IJNSC_ILi0EEESU_SU_EEEEENSB_IJNSA_10UnderscoreESX_SX_EEEEENS7_6detail27Sm100ImplicitGemmTileTraitsINSA_20SM90_TMA_LOAD_IM2COLENSA_14ComposedLayoutINSA_7SwizzleILi3ELi4ELi3EEENSA_18smem_ptr_flag_bitsILi16EEENST_INSB_IJNSC_ILi8EEESH_EEENSB_IJSH_SD_EEEEEEEvEENS11_INSA_13SM90_TMA_LOADENS13_IS15_S17_NST_INSB_IJSH_S18_EEENSB_IJSD_SH_EEEEEEEvEEEENS_8epilogue10collective18CollectiveEpilogueINS1L_23Sm100TmaWarpSpecializedILi4ELi2ELi32ELb1ELb0EEEJSJ_NSB_IJNST_ISG_SD_EENST_INSC_ILi32EEESD_EEEEESK_NSB_IJNSB_IJllllEEESD_SU_EEESK_S1V_NS1L_6fusion15FusionCallbacksIS1P_NS1W_17LinearCombinationISK_fSK_fLNS_15FloatRoundStyleE2EEESJ_S1T_JEEENSA_5SM1004TMEM4LOAD26SM100_TMEM_LOAD_32dp32b32xES12_NS13_INS14_ILi2ELi4ELi3EEES17_NST_INSB_IJS18_S1R_EEENSB_IJS1R_SD_EEEEEEENSA_39AutoVectorizingCopyWithAssumedAlignmentILi128EEENSA_21SM90_TMA_STORE_IM2COLES2A_S2C_S2C_EEEvvEEEEvNT_6ParamsE,"",@"SHT_CUDA_INFO"
	.sectionflags	@""
	.align	4


	//----- nvinfo : EIATTR_CUDA_API_VERSION
	.align		4
        /*0000*/ 	.byte	0x04, 0x37
        /*0002*/ 	.short	(.L_31 - .L_30)
.L_30:
        /*0004*/ 	.word	0x00000082


	//----- nvinfo : EIATTR_KPARAM_INFO
	.align		4
.L_31:
        /*0008*/ 	.byte	0x04, 0x17
        /*000a*/ 	.short	(.L_33 - .L_32)
.L_32:
        /*000c*/ 	.word	0x00000000
        /*0010*/ 	.short	0x0000
        /*0012*/ 	.short	0x0000
        /*0014*/ 	.byte	0x00, 0xf0, 0x01, 0x24


	//----- nvinfo : EIATTR_AT_ENTRY_FRAGMENTS
	.align		4
.L_33:
        /*0018*/ 	.byte	0x04, 0x4f
        /*001a*/ 	.short	(.L_35 - .L_34)


	//   ....[0]....
.L_34:
        /*001c*/ 	.word	0x00000006


	//----- nvinfo : EIATTR_RESERVED_SMEM_USED
	.align		4
.L_35:
        /*0020*/ 	.byte	0x01, 0x41
	.zero		2


	//----- nvinfo : EIATTR_SPARSE_MMA_MASK
	.align		4
        /*0024*/ 	.byte	0x03, 0x50
        /*0026*/ 	.short	0x0000


	//----- nvinfo : EIATTR_TCGEN05_1CTA_USED
	.align		4
        /*0028*/ 	.byte	0x01, 0x51
	.zero		2


	//----- nvinfo : EIATTR_MAXREG_COUNT
	.align		4
        /*002c*/ 	.byte	0x03, 0x1b
        /*002e*/ 	.short	0x00ff


	//----- nvinfo : EIATTR_NUM_BARRIERS
	.align		4
        /*0030*/ 	.byte	0x02, 0x4c
        /*0032*/ 	.byte	0x07
	.zero		1


	//----- nvinfo : EIATTR_EXTERNS
	.align		4
        /*0034*/ 	.byte	0x04, 0x0f
        /*0036*/ 	.short	(.L_37 - .L_36)


	//   ....[0]....
	.align		4
.L_36:
        /*0038*/ 	.word	index@(__assertfail)


	//----- nvinfo : EIATTR_MERCURY_ISA_VERSION
	.align		4
.L_37:
        /*003c*/ 	.byte	0x03, 0x5f
        /*003e*/ 	.short	0x0101


	//----- nvinfo : EIATTR_INT_WARP_WIDE_INSTR_OFFSETS
	.align		4
        /*0040*/ 	.byte	0x04, 0x31
        /*0042*/ 	.short	(.L_39 - .L_38)


	//   ....[0]....
.L_38:
        /*0044*/ 	.word	0x00003e40


	//   ....[1]....
        /*0048*/ 	.word	0x00003e60


	//   ....[2]....
        /*004c*/ 	.word	0x00003e90


	//   ....[3]....
        /*0050*/ 	.word	0x00004c20


	//   ....[4]....
        /*0054*/ 	.word	0x00004c90


	//   ....[5]....
        /*0058*/ 	.word	0x00004da0


	//   ....[6]....
        /*005c*/ 	.word	0x00004e20


	//   ....[7]....
        /*0060*/ 	.word	0x00004f20


	//   ....[8]....
        /*0064*/ 	.word	0x00004fc0


	//   ....[9]....
        /*0068*/ 	.word	0x000050b0


	//   ....[10]....
        /*006c*/ 	.word	0x000051b0


	//----- nvinfo : EIATTR_COOP_GROUP_MASK_REGIDS
	.align		4
.L_39:
        /*0070*/ 	.byte	0x04, 0x29
        /*0072*/ 	.short	(.L_41 - .L_40)


	//   ....[0]....
.L_40:
        /*0074*/ 	.word	0xffffffff


	//   ....[1]....
        /*0078*/ 	.word	0xffffffff


	//   ....[2]....
        /*007c*/ 	.word	0xffffffff


	//   ....[3]....
        /*0080*/ 	.word	0xffffffff


	//   ....[4]....
        /*0084*/ 	.word	0xffffffff


	//   ....[5]....
        /*0088*/ 	.word	0xffffffff


	//   ....[6]....
        /*008c*/ 	.word	0xffffffff


	//   ....[7]....
        /*0090*/ 	.word	0xffffffff


	//   ....[8]....
        /*0094*/ 	.word	0xffffffff


	//   ....[9]....
        /*0098*/ 	.word	0xffffffff


	//   ....[10]....
        /*009c*/ 	.word	0xffffffff


	//   ....[11]....
        /*00a0*/ 	.word	0xffffffff


	//----- nvinfo : EIATTR_COOP_GROUP_INSTR_OFFSETS
	.align		4
.L_41:
        /*00a4*/ 	.byte	0x04, 0x28
        /*00a6*/ 	.short	(.L_43 - .L_42)


	//   ....[0]....
.L_42:
        /*00a8*/ 	.word	0x00000090


	//   ....[1]....
        /*00ac*/ 	.word	0x00000500


	//   ....[2]....
        /*00b0*/ 	.word	0x000006b0


	//   ....[3]....
        /*00b4*/ 	.word	0x00000850


	//   ....[4]....
        /*00b8*/ 	.word	0x00000950


	//   ....[5]....
        /*00bc*/ 	.word	0x00000aa0


	//   ....[6]....
        /*00c0*/ 	.word	0x000023e0


	//   ....[7]....
        /*00c4*/ 	.word	0x00003180


	//   ....[8]....
        /*00c8*/ 	.word	0x00003390


	//   ....[9]....
        /*00cc*/ 	.word	0x000033c0


	//   ....[10]....
        /*00d0*/ 	.word	0x00003d20


	//   ....[11]....
        /*00d4*/ 	.word	0x00003f60


	//----- nvinfo : EIATTR_VRC_CTA_INIT_COUNT
	.align		4
.L_43:
        /*00d8*/ 	.byte	0x02, 0x4a
        /*00da*/ 	.byte	0x80
	.zero		1


	//----- nvinfo : EIATTR_SYSCALL_OFFSETS
	.align		4
        /*00dc*/ 	.byte	0x04, 0x46
        /*00de*/ 	.short	(.L_45 - .L_44)


	//   ....[0]....
.L_44:
        /*00e0*/ 	.word	0x00005dc0


	//   ....[1]....
        /*00e4*/ 	.word	0x00005eb0


	//   ....[2]....
        /*00e8*/ 	.word	0x00006880


	//   ....[3]....
        /*00ec*/ 	.word	0x00007530


	//   ....[4]....
        /*00f0*/ 	.word	0x000081b0


	//   ....[5]....
        /*00f4*/ 	.word	0x00008e20


	//----- nvinfo : EIATTR_MBARRIER_INSTR_OFFSETS
	.align		4
.L_45:
        /*00f8*/ 	.byte	0x04, 0x39
        /*00fa*/ 	.short	(.L_47 - .L_46)


	//   ....[0]....
.L_46:
        /*00fc*/ 	.word	0x000005e0
        /*0100*/ 	.word	0x000000ff
        /*0104*/ 	.word	0x00000000
        /*0108*/ 	.short	0x0100
        /*010a*/ 	.byte	0x04
	.zero		1


	//   ....[1]....
        /*010c*/ 	.word	0x000005f0
        /*0110*/ 	.word	0x000000ff
        /*0114*/ 	.word	0x00000030
        /*0118*/ 	.short	0x0100
        /*011a*/ 	.byte	0x04
	.zero		1


	//   ....[2]....
        /*011c*/ 	.word	0x00000600
        /*0120*/ 	.word	0x000000ff
        /*0124*/ 	.word	0x00000008
        /*0128*/ 	.short	0x0100
        /*012a*/ 	.byte	0x04
	.zero		1


	//   ....[3]....
        /*012c*/ 	.word	0x00000610
        /*0130*/ 	.word	0x000000ff
        /*0134*/ 	.word	0x00000038
        /*0138*/ 	.short	0x0100
        /*013a*/ 	.byte	0x04
	.zero		1


	//   ....[4]....
        /*013c*/ 	.word	0x00000620
        /*0140*/ 	.word	0x000000ff
        /*0144*/ 	.word	0x00000010
        /*0148*/ 	.short	0x0100
        /*014a*/ 	.byte	0x04
	.zero		1


	//   ....[5]....
        /*014c*/ 	.word	0x00000630
        /*0150*/ 	.word	0x000000ff
        /*0154*/ 	.word	0x00000040
        /*0158*/ 	.short	0x0100
        /*015a*/ 	.byte	0x04
	.zero		1


	//   ....[6]....
        /*015c*/ 	.word	0x00000640
        /*0160*/ 	.word	0x000000ff
        /*0164*/ 	.word	0x00000018
        /*0168*/ 	.short	0x0100
        /*016a*/ 	.byte	0x04
	.zero		1


	//   ....[7]....
        /*016c*/ 	.word	0x00000650
        /*0170*/ 	.word	0x000000ff
        /*0174*/ 	.word	0x00000048
        /*0178*/ 	.short	0x0100
        /*017a*/ 	.byte	0x04
	.zero		1


	//   ....[8]....
        /*017c*/ 	.word	0x00000660
        /*0180*/ 	.word	0x000000ff
        /*0184*/ 	.word	0x00000020
        /*0188*/ 	.short	0x0100
        /*018a*/ 	.byte	0x04
	.zero		1


	//   ....[9]....
        /*018c*/ 	.word	0x00000670
        /*0190*/ 	.word	0x000000ff
        /*0194*/ 	.word	0x00000050
        /*0198*/ 	.short	0x0100
        /*019a*/ 	.byte	0x04
	.zero		1


	//   ....[10]....
        /*019c*/ 	.word	0x00000680
        /*01a0*/ 	.word	0x000000ff
        /*01a4*/ 	.word	0x00000028
        /*01a8*/ 	.short	0x0100
        /*01aa*/ 	.byte	0x04
	.zero		1


	//   ....[11]....
        /*01ac*/ 	.word	0x00000690
        /*01b0*/ 	.word	0x000000ff
        /*01b4*/ 	.word	0x00000058
        /*01b8*/ 	.short	0x0100
        /*01ba*/ 	.byte	0x04
	.zero		1


	//   ....[12]....
        /*01bc*/ 	.word	0x000007c0
        /*01c0*/ 	.word	0x000000ff
        /*01c4*/ 	.word	0x00000060
        /*01c8*/ 	.short	0x0100
        /*01ca*/ 	.byte	0x04
	.zero		1


	//   ....[13]....
        /*01cc*/ 	.word	0x000007d0
        /*01d0*/ 	.word	0x000000ff
        /*01d4*/ 	.word	0x00000080
        /*01d8*/ 	.short	0x0100
        /*01da*/ 	.byte	0x04
	.zero		1


	//   ....[14]....
        /*01dc*/ 	.word	0x000007e0
        /*01e0*/ 	.word	0x000000ff
        /*01e4*/ 	.word	0x00000068
        /*01e8*/ 	.short	0x0100
        /*01ea*/ 	.byte	0x04
	.zero		1


	//   ....[15]....
        /*01ec*/ 	.word	0x000007f0
        /*01f0*/ 	.word	0x000000ff
        /*01f4*/ 	.word	0x00000088
        /*01f8*/ 	.short	0x0100
        /*01fa*/ 	.byte	0x04
	.zero		1


	//   ....[16]....
        /*01fc*/ 	.word	0x00000800
        /*0200*/ 	.word	0x000000ff
        /*0204*/ 	.word	0x00000070
        /*0208*/ 	.short	0x0100
        /*020a*/ 	.byte	0x04
	.zero		1


	//   ....[17]....
        /*020c*/ 	.word	0x00000810
        /*0210*/ 	.word	0x000000ff
        /*0214*/ 	.word	0x00000090
        /*0218*/ 	.short	0x0100
        /*021a*/ 	.byte	0x04
	.zero		1


	//   ....[18]....
        /*021c*/ 	.word	0x00000820
        /*0220*/ 	.word	0x000000ff
        /*0224*/ 	.word	0x00000078
        /*0228*/ 	.short	0x0100
        /*022a*/ 	.byte	0x04
	.zero		1


	//   ....[19]....
        /*022c*/ 	.word	0x00000830
        /*0230*/ 	.word	0x000000ff
        /*0234*/ 	.word	0x00000098
        /*0238*/ 	.short	0x0100
        /*023a*/ 	.byte	0x04
	.zero		1


	//   ....[20]....
        /*023c*/ 	.word	0x00000920
        /*0240*/ 	.word	0x000000ff
        /*0244*/ 	.word	0x000000a0
        /*0248*/ 	.short	0x0100
        /*024a*/ 	.byte	0x06
	.zero		1


	//   ....[21]....
        /*024c*/ 	.word	0x00000930
        /*0250*/ 	.word	0x000000ff
        /*0254*/ 	.word	0x000000a8
        /*0258*/ 	.short	0x0100
        /*025a*/ 	.byte	0x06
	.zero		1


	//   ....[22]....
        /*025c*/ 	.word	0x00000a70
        /*0260*/ 	.word	0x000000ff
        /*0264*/ 	.word	0x000000b0
        /*0268*/ 	.short	0x0100
        /*026a*/ 	.byte	0x06
	.zero		1


	//   ....[23]....
        /*026c*/ 	.word	0x00000a80
        /*0270*/ 	.word	0x000000ff
        /*0274*/ 	.word	0x000000b8
        /*0278*/ 	.short	0x0100
        /*027a*/ 	.byte	0x06
	.zero		1


	//   ....[24]....
        /*027c*/ 	.word	0x00000bd0
        /*0280*/ 	.word	0x000000ff
        /*0284*/ 	.word	0x000000c0
        /*0288*/ 	.short	0x0100
        /*028a*/ 	.byte	0x04
	.zero		1


	//   ....[25]....
        /*028c*/ 	.word	0x00000be0
        /*0290*/ 	.word	0x000000ff
        /*0294*/ 	.word	0x000000d0
        /*0298*/ 	.short	0x0100
        /*029a*/ 	.byte	0x04
	.zero		1


	//   ....[26]....
        /*029c*/ 	.word	0x00000bf0
        /*02a0*/ 	.word	0x000000ff
        /*02a4*/ 	.word	0x000000c8
        /*02a8*/ 	.short	0x0100
        /*02aa*/ 	.byte	0x04
	.zero		1


	//   ....[27]....
        /*02ac*/ 	.word	0x00000c00
        /*02b0*/ 	.word	0x000000ff
        /*02b4*/ 	.word	0x000000d8
        /*02b8*/ 	.short	0x0100
        /*02ba*/ 	.byte	0x04
	.zero		1


	//   ....[28]....
        /*02bc*/ 	.word	0x00001580
        /*02c0*/ 	.word	0x000000ff
        /*02c4*/ 	.word	0x00000030
        /*02c8*/ 	.short	0x010a
        /*02ca*/ 	.byte	0x04
	.zero		1


	//   ....[29]....
        /*02cc*/ 	.word	0x000018a0
        /*02d0*/ 	.word	0x000000ff
        /*02d4*/ 	.word	0x00000030
        /*02d8*/ 	.short	0x010a
        /*02da*/ 	.byte	0x11
	.zero		1


	//   ....[30]....
        /*02dc*/ 	.word	0x00001a10
        /*02e0*/ 	.word	0x000000ff
        /*02e4*/ 	.word	0x00000030
        /*02e8*/ 	.short	0x010a
        /*02ea*/ 	.byte	0x08
	.zero		1


	//   ....[31]....
        /*02ec*/ 	.word	0x00001c90
        /*02f0*/ 	.word	0x000000ff
        /*02f4*/ 	.word	0x000000a8
        /*02f8*/ 	.short	0x0101
        /*02fa*/ 	.byte	0x2d
	.zero		1


	//   ....[32]....
        /*02fc*/ 	.word	0x00001cc0
        /*0300*/ 	.word	0x000000ff
        /*0304*/ 	.word	0x00000030
        /*0308*/ 	.short	0x010a
        /*030a*/ 	.byte	0x04
	.zero		1


	//   ....[33]....
        /*030c*/ 	.word	0x00001fb0
        /*0310*/ 	.word	0x000000ff
        /*0314*/ 	.word	0x00000030
        /*0318*/ 	.short	0x010a
        /*031a*/ 	.byte	0x09
	.zero		1


	//   ....[34]....
        /*031c*/ 	.word	0x00002120
        /*0320*/ 	.word	0x000000ff
        /*0324*/ 	.word	0x00000030
        /*0328*/ 	.short	0x010a
        /*032a*/ 	.byte	0x08
	.zero		1


	//   ....[35]....
        /*032c*/ 	.word	0x000023f0
        /*0330*/ 	.word	0x000000ff
        /*0334*/ 	.word	0x000000b0
        /*0338*/ 	.short	0x010a
        /*033a*/ 	.byte	0x2d
	.zero		1


	//   ....[36]....
        /*033c*/ 	.word	0x000024b0
        /*0340*/ 	.word	0x000000ff
        /*0344*/ 	.word	0x00000000
        /*0348*/ 	.short	0x0101
        /*034a*/ 	.byte	0x04
	.zero		1


	//   ....[37]....
        /*034c*/ 	.word	0x00002ab0
        /*0350*/ 	.word	0x000000ff
        /*0354*/ 	.word	0x00000000
        /*0358*/ 	.short	0x010a
        /*035a*/ 	.byte	0x04
	.zero		1


	//   ....[38]....
        /*035c*/ 	.word	0x00002b50
        /*0360*/ 	.word	0x000000ff
        /*0364*/ 	.word	0x00000000
        /*0368*/ 	.short	0x010a
        /*036a*/ 	.byte	0x05
	.zero		1


	//   ....[39]....
        /*036c*/ 	.word	0x00002bf0
        /*0370*/ 	.word	0x000000ff
        /*0374*/ 	.word	0x00000000
        /*0378*/ 	.short	0x010a
        /*037a*/ 	.byte	0x05
	.zero		1


	//   ....[40]....
        /*037c*/ 	.word	0x00002c90
        /*0380*/ 	.word	0x000000ff
        /*0384*/ 	.word	0x00000000
        /*0388*/ 	.short	0x010a
        /*038a*/ 	.byte	0x05
	.zero		1


	//   ....[41]....
        /*038c*/ 	.word	0x00002d30
        /*0390*/ 	.word	0x000000ff
        /*0394*/ 	.word	0x00000000
        /*0398*/ 	.short	0x010a
        /*039a*/ 	.byte	0x05
	.zero		1


	//   ....[42]....
        /*039c*/ 	.word	0x00002de0
        /*03a0*/ 	.word	0x00000000
        /*03a4*/ 	.word	0x00000000
        /*03a8*/ 	.short	0x010a
        /*03aa*/ 	.byte	0xff
	.zero		1


	//   ....[43]....
        /*03ac*/ 	.word	0x00002f30
        /*03b0*/ 	.word	0x000000ff
        /*03b4*/ 	.word	0x000000b8
        /*03b8*/ 	.short	0x010a
        /*03ba*/ 	.byte	0x04
	.zero		1


	//   ....[44]....
        /*03bc*/ 	.word	0x00002fd0
        /*03c0*/ 	.word	0x000000ff
        /*03c4*/ 	.word	0x000000b0
        /*03c8*/ 	.short	0x010a
        /*03ca*/ 	.byte	0x04
	.zero		1


	//   ....[45]....
        /*03cc*/ 	.word	0x00003070
        /*03d0*/ 	.word	0x000000ff
        /*03d4*/ 	.word	0x00000000
        /*03d8*/ 	.short	0x0101
        /*03da*/ 	.byte	0x05
	.zero		1


	//   ....[46]....
        /*03dc*/ 	.word	0x000030b0
        /*03e0*/ 	.word	0x000000ff
        /*03e4*/ 	.word	0x000000b8
        /*03e8*/ 	.short	0x0106
        /*03ea*/ 	.byte	0x04
	.zero		1


	//   ....[47]....
        /*03ec*/ 	.word	0x000030f0
        /*03f0*/ 	.word	0x00000000
        /*03f4*/ 	.word	0x000000b8
        /*03f8*/ 	.short	0x010a
        /*03fa*/ 	.byte	0xff
	.zero		1


	//   ....[48]....
        /*03fc*/ 	.word	0x00003660
        /*0400*/ 	.word	0x000000ff
        /*0404*/ 	.word	0x000000b0
        /*0408*/ 	.short	0x010a
        /*040a*/ 	.byte	0x14
	.zero		1


	//   ....[49]....
        /*040c*/ 	.word	0x00003710
        /*0410*/ 	.word	0x000000ff
        /*0414*/ 	.word	0x00000000
        /*0418*/ 	.short	0x0101
        /*041a*/ 	.byte	0x19
	.zero		1


	//   ....[50]....
        /*041c*/ 	.word	0x00003720
        /*0420*/ 	.word	0x000000ff
        /*0424*/ 	.word	0x000000d0
        /*0428*/ 	.short	0x010a
        /*042a*/ 	.byte	0x18
	.zero		1


	//   ....[51]....
        /*042c*/ 	.word	0x000037d0
        /*0430*/ 	.word	0x000000ff
        /*0434*/ 	.word	0x00000000
        /*0438*/ 	.short	0x010a
        /*043a*/ 	.byte	0x04
	.zero		1


	//   ....[52]....
        /*043c*/ 	.word	0x00003820
        /*0440*/ 	.word	0x000000ff
        /*0444*/ 	.word	0x00000000
        /*0448*/ 	.short	0x010a
        /*044a*/ 	.byte	0x12
	.zero		1


	//   ....[53]....
        /*044c*/ 	.word	0x00003970
        /*0450*/ 	.word	0x000000ff
        /*0454*/ 	.word	0x00000000
        /*0458*/ 	.short	0x010a
        /*045a*/ 	.byte	0x05
	.zero		1


	//   ....[54]....
        /*045c*/ 	.word	0x00003c70
        /*0460*/ 	.word	0x000000ff
        /*0464*/ 	.word	0x00000000
        /*0468*/ 	.short	0x010a
        /*046a*/ 	.byte	0x04
	.zero		1


	//   ....[55]....
        /*046c*/ 	.word	0x00003d00
        /*0470*/ 	.word	0x000000ff
        /*0474*/ 	.word	0x00000000
        /*0478*/ 	.short	0x010a
        /*047a*/ 	.byte	0x04
	.zero		1


	//   ....[56]....
        /*047c*/ 	.word	0x000042d0
        /*0480*/ 	.word	0x000000ff
        /*0484*/ 	.word	0x000000b0
        /*0488*/ 	.short	0x010a
        /*048a*/ 	.byte	0x14
	.zero		1


	//   ....[57]....
        /*048c*/ 	.word	0x00004370
        /*0490*/ 	.word	0x000000ff
        /*0494*/ 	.word	0x00000000
        /*0498*/ 	.short	0x0101
        /*049a*/ 	.byte	0x2f
	.zero		1


	//   ....[58]....
        /*049c*/ 	.word	0x000048c0
        /*04a0*/ 	.word	0x000000ff
        /*04a4*/ 	.word	0x000000a8
        /*04a8*/ 	.short	0x010a
        /*04aa*/ 	.byte	0x14
	.zero		1


	//   ....[59]....
        /*04ac*/ 	.word	0x00004a60
        /*04b0*/ 	.word	0x000000ff
        /*04b4*/ 	.word	0x00000080
        /*04b8*/ 	.short	0x010a
        /*04ba*/ 	.byte	0x14
	.zero		1


	//   ....[60]....
        /*04bc*/ 	.word	0x00004d30
        /*04c0*/ 	.word	0x000000ff
        /*04c4*/ 	.word	0x00000060
        /*04c8*/ 	.short	0x010b
        /*04ca*/ 	.byte	0x14
	.zero		1


	//   ....[61]....
        /*04cc*/ 	.word	0x00004d40
        /*04d0*/ 	.word	0x000000ff
        /*04d4*/ 	.word	0x00000000
        /*04d8*/ 	.short	0x0101
        /*04da*/ 	.byte	0x35
	.zero		1


	//   ....[62]....
        /*04dc*/ 	.word	0x00004d60
        /*04e0*/ 	.word	0x000000ff
        /*04e4*/ 	.word	0x00000088
        /*04e8*/ 	.short	0x010a
        /*04ea*/ 	.byte	0x14
	.zero		1


	//   ....[63]....
        /*04ec*/ 	.word	0x00004eb0
        /*04f0*/ 	.word	0x000000ff
        /*04f4*/ 	.word	0x00000068
        /*04f8*/ 	.short	0x010b
        /*04fa*/ 	.byte	0x14
	.zero		1


	//   ....[64]....
        /*04fc*/ 	.word	0x00004ec0
        /*0500*/ 	.word	0x000000ff
        /*0504*/ 	.word	0x00000000
        /*0508*/ 	.short	0x0101
        /*050a*/ 	.byte	0x32
	.zero		1


	//   ....[65]....
        /*050c*/ 	.word	0x00004ee0
        /*0510*/ 	.word	0x000000ff
        /*0514*/ 	.word	0x00000090
        /*0518*/ 	.short	0x010a
        /*051a*/ 	.byte	0x14
	.zero		1


	//   ....[66]....
        /*051c*/ 	.word	0x00005050
        /*0520*/ 	.word	0x000000ff
        /*0524*/ 	.word	0x00000070
        /*0528*/ 	.short	0x010b
        /*052a*/ 	.byte	0x14
	.zero		1


	//   ....[67]....
        /*052c*/ 	.word	0x00005060
        /*0530*/ 	.word	0x000000ff
        /*0534*/ 	.word	0x00000000
        /*0538*/ 	.short	0x0101
        /*053a*/ 	.byte	0x31
	.zero		1


	//   ....[68]....
        /*053c*/ 	.word	0x00005070
        /*0540*/ 	.word	0x000000ff
        /*0544*/ 	.word	0x00000098
        /*0548*/ 	.short	0x010a
        /*054a*/ 	.byte	0x14
	.zero		1


	//   ....[69]....
        /*054c*/ 	.word	0x00005220
        /*0550*/ 	.word	0x000000ff
        /*0554*/ 	.word	0x00000078
        /*0558*/ 	.short	0x010b
        /*055a*/ 	.byte	0x14
	.zero		1


	//   ....[70]....
        /*055c*/ 	.word	0x00005230
        /*0560*/ 	.word	0x000000ff
        /*0564*/ 	.word	0x00000000
        /*0568*/ 	.short	0x0101
        /*056a*/ 	.byte	0x30
	.zero		1


	//   ....[71]....
        /*056c*/ 	.word	0x00005260
        /*0570*/ 	.word	0x000000ff
        /*0574*/ 	.word	0x00000080
        /*0578*/ 	.short	0x010a
        /*057a*/ 	.byte	0x14
	.zero		1


	//   ....[72]....
        /*057c*/ 	.word	0x00005280
        /*0580*/ 	.word	0x000000ff
        /*0584*/ 	.word	0x00000088
        /*0588*/ 	.short	0x010a
        /*058a*/ 	.byte	0x14
	.zero		1


	//   ....[73]....
        /*058c*/ 	.word	0x000052a0
        /*0590*/ 	.word	0x000000ff
        /*0594*/ 	.word	0x00000090
        /*0598*/ 	.short	0x010a
        /*059a*/ 	.byte	0x14
	.zero		1


	//   ....[74]....
        /*059c*/ 	.word	0x000052e0
        /*05a0*/ 	.word	0x00000000
        /*05a4*/ 	.word	0x00000098
        /*05a8*/ 	.short	0x010a
        /*05aa*/ 	.byte	0xff
	.zero		1


	//   ....[75]....
        /*05ac*/ 	.word	0x00005660
        /*05b0*/ 	.word	0x000000ff
        /*05b4*/ 	.word	0x000000b0
        /*05b8*/ 	.short	0x010a
        /*05ba*/ 	.byte	0x31
	.zero		1


	//   ....[76]....
        /*05bc*/ 	.word	0x00005730
        /*05c0*/ 	.word	0x000000ff
        /*05c4*/ 	.word	0x00000000
        /*05c8*/ 	.short	0x0101
        /*05ca*/ 	.byte	0x04
	.zero		1


	//   ....[77]....
        /*05cc*/ 	.word	0x000063b0
        /*05d0*/ 	.word	0x000000ff
        /*05d4*/ 	.word	0x00000060
        /*05d8*/ 	.short	0x010a
        /*05da*/ 	.byte	0x31
	.zero		1


	//   ....[78]....
        /*05dc*/ 	.word	0x00006460
        /*05e0*/ 	.word	0x00000038
        /*05e4*/ 	.word	0x000000c0
        /*05e8*/ 	.short	0x010a
        /*05ea*/ 	.byte	0xff
	.zero		1


	//   ....[79]....
        /*05ec*/ 	.word	0x00006670
        /*05f0*/ 	.word	0x000000ff
        /*05f4*/ 	.word	0x00000060
        /*05f8*/ 	.short	0x010a
        /*05fa*/ 	.byte	0x31
	.zero		1


	//   ....[80]....
        /*05fc*/ 	.word	0x00006760
        /*0600*/ 	.word	0x00000038
        /*0604*/ 	.word	0x000000c0
        /*0608*/ 	.short	0x010a
        /*060a*/ 	.byte	0xff
	.zero		1


	//   ....[81]....
        /*060c*/ 	.word	0x00007260
        /*0610*/ 	.word	0x00000000
        /*0614*/ 	.word	0x00000000
        /*0618*/ 	.short	0x0101
        /*061a*/ 	.byte	0xff
	.zero		1


	//   ....[82]....
        /*061c*/ 	.word	0x00007270
        /*0620*/ 	.word	0x00000002
        /*0624*/ 	.word	0x00000060
        /*0628*/ 	.short	0x010a
        /*062a*/ 	.byte	0xff
	.zero		1


	//   ....[83]....
        /*062c*/ 	.word	0x00007350
        /*0630*/ 	.word	0x00000002
        /*0634*/ 	.word	0x00000060
        /*0638*/ 	.short	0x010a
        /*063a*/ 	.byte	0xff
	.zero		1


	//   ....[84]....
        /*063c*/ 	.word	0x00007ee0
        /*0640*/ 	.word	0x00000000
        /*0644*/ 	.word	0x00000000
        /*0648*/ 	.short	0x0101
        /*064a*/ 	.byte	0xff
	.zero		1


	//   ....[85]....
        /*064c*/ 	.word	0x00007f00
        /*0650*/ 	.word	0x00000006
        /*0654*/ 	.word	0x00000060
        /*0658*/ 	.short	0x010a
        /*065a*/ 	.byte	0xff
	.zero		1


	//   ....[86]....
        /*065c*/ 	.word	0x00007fd0
        /*0660*/ 	.word	0x00000006
        /*0664*/ 	.word	0x00000060
        /*0668*/ 	.short	0x010a
        /*066a*/ 	.byte	0xff
	.zero		1


	//   ....[87]....
        /*066c*/ 	.word	0x00008b50
        /*0670*/ 	.word	0x00000000
        /*0674*/ 	.word	0x00000000
        /*0678*/ 	.short	0x0101
        /*067a*/ 	.byte	0xff
	.zero		1


	//   ....[88]....
        /*067c*/ 	.word	0x00008b70
        /*0680*/ 	.word	0x00000002
        /*0684*/ 	.word	0x00000060
        /*0688*/ 	.short	0x010a
        /*068a*/ 	.byte	0xff
	.zero		1


	//   ....[89]....
        /*068c*/ 	.word	0x00008c40
        /*0690*/ 	.word	0x00000002
        /*0694*/ 	.word	0x00000060
        /*0698*/ 	.short	0x010a
        /*069a*/ 	.byte	0xff
	.zero		1


	//   ....[90]....
        /*069c*/ 	.word	0x00009060
        /*06a0*/ 	.word	0x000000ff
        /*06a4*/ 	.word	0x00000000
        /*06a8*/ 	.short	0x0101
        /*06aa*/ 	.byte	0x04
	.zero		1


	//   ....[91]....
        /*06ac*/ 	.word	0x00009830
        /*06b0*/ 	.word	0x00000000
        /*06b4*/ 	.word	0x00000000
        /*06b8*/ 	.short	0x0101
        /*06ba*/ 	.byte	0xff
	.zero		1


	//   ....[92]....
        /*06bc*/ 	.word	0x00009ab0
        /*06c0*/ 	.word	0x000000ff
        /*06c4*/ 	.word	0x00000000
        /*06c8*/ 	.short	0x0101
        /*06ca*/ 	.byte	0x04
	.zero		1


	//   ....[93]....
        /*06cc*/ 	.word	0x00009ae0
        /*06d0*/ 	.word	0x00000000
        /*06d4*/ 	.word	0x00000030
        /*06d8*/ 	.short	0x010a
        /*06da*/ 	.byte	0xff
	.zero		1


	//   ....[94]....
        /*06dc*/ 	.word	0x00009b40
        /*06e0*/ 	.word	0x00000000
        /*06e4*/ 	.word	0x00000030
        /*06e8*/ 	.short	0x010a
        /*06ea*/ 	.byte	0xff
	.zero		1


	//   ....[95]....
        /*06ec*/ 	.word	0x00009ba0
        /*06f0*/ 	.word	0x00000000
        /*06f4*/ 	.word	0x000000b0
        /*06f8*/ 	.short	0x010a
        /*06fa*/ 	.byte	0xff
	.zero		1


	//   ....[96]....
        /*06fc*/ 	.word	0x00009c00
        /*0700*/ 	.word	0x00000000
        /*0704*/ 	.word	0x00000000
        /*0708*/ 	.short	0x010a
        /*070a*/ 	.byte	0xff
	.zero		1


	//   ....[97]....
        /*070c*/ 	.word	0x00009c60
        /*0710*/ 	.word	0x00000000
        /*0714*/ 	.word	0x00000000
        /*0718*/ 	.short	0x010a
        /*071a*/ 	.byte	0xff
	.zero		1


	//   ....[98]....
        /*071c*/ 	.word	0x00009cc0
        /*0720*/ 	.word	0x00000000
        /*0724*/ 	.word	0x00000000
        /*0728*/ 	.short	0x010a
        /*072a*/ 	.byte	0xff
	.zero		1


	//   ....[99]....
        /*072c*/ 	.word	0x00009d20
        /*0730*/ 	.word	0x00000000
        /*0734*/ 	.word	0x00000000
        /*0738*/ 	.short	0x010a
        /*073a*/ 	.byte	0xff
	.zero		1


	//   ....[100]....
        /*073c*/ 	.word	0x00009d80
        /*0740*/ 	.word	0x00000000
        /*0744*/ 	.word	0x00000000
        /*0748*/ 	.short	0x010a
        /*074a*/ 	.byte	0xff
	.zero		1


	//   ....[101]....
        /*074c*/ 	.word	0x00009de0
        /*0750*/ 	.word	0x00000004
        /*0754*/ 	.word	0x000000b8
        /*0758*/ 	.short	0x010a
        /*075a*/ 	.byte	0xff
	.zero		1


	//   ....[102]....
        /*075c*/ 	.word	0x00009e40
        /*0760*/ 	.word	0x00000004
        /*0764*/ 	.word	0x000000b0
        /*0768*/ 	.short	0x010a
        /*076a*/ 	.byte	0xff
	.zero		1


	//   ....[103]....
        /*076c*/ 	.word	0x00009ea0
        /*0770*/ 	.word	0x00000000
        /*0774*/ 	.word	0x000000b0
        /*0778*/ 	.short	0x010a
        /*077a*/ 	.byte	0xff
	.zero		1


	//   ....[104]....
        /*077c*/ 	.word	0x00009f00
        /*0780*/ 	.word	0x00000004
        /*0784*/ 	.word	0x000000d0
        /*0788*/ 	.short	0x010a
        /*078a*/ 	.byte	0xff
	.zero		1


	//   ....[105]....
        /*078c*/ 	.word	0x00009f60
        /*0790*/ 	.word	0x00000000
        /*0794*/ 	.word	0x00000000
        /*0798*/ 	.short	0x010a
        /*079a*/ 	.byte	0xff
	.zero		1


	//   ....[106]....
        /*079c*/ 	.word	0x00009fc0
        /*07a0*/ 	.word	0x00000000
        /*07a4*/ 	.word	0x00000000
        /*07a8*/ 	.short	0x010a
        /*07aa*/ 	.byte	0xff
	.zero		1


	//   ....[107]....
        /*07ac*/ 	.word	0x0000a020
        /*07b0*/ 	.word	0x00000000
        /*07b4*/ 	.word	0x00000000
        /*07b8*/ 	.short	0x010a
        /*07ba*/ 	.byte	0xff
	.zero		1


	//   ....[108]....
        /*07bc*/ 	.word	0x0000a080
        /*07c0*/ 	.word	0x00000000
        /*07c4*/ 	.word	0x000000b0
        /*07c8*/ 	.short	0x010a
        /*07ca*/ 	.byte	0xff
	.zero		1


	//   ....[109]....
        /*07cc*/ 	.word	0x0000a0e0
        /*07d0*/ 	.word	0x00000000
        /*07d4*/ 	.word	0x000000a8
        /*07d8*/ 	.short	0x010a
        /*07da*/ 	.byte	0xff
	.zero		1


	//   ....[110]....
        /*07dc*/ 	.word	0x0000a140
        /*07e0*/ 	.word	0x00000002
        /*07e4*/ 	.word	0x00000080
        /*07e8*/ 	.short	0x010a
        /*07ea*/ 	.byte	0xff
	.zero		1


	//   ....[111]....
        /*07ec*/ 	.word	0x0000a1a0
        /*07f0*/ 	.word	0x00000002
        /*07f4*/ 	.word	0x00000088
        /*07f8*/ 	.short	0x010a
        /*07fa*/ 	.byte	0xff
	.zero		1


	//   ....[112]....
        /*07fc*/ 	.word	0x0000a200
        /*0800*/ 	.word	0x00000002
        /*0804*/ 	.word	0x00000090
        /*0808*/ 	.short	0x010a
        /*080a*/ 	.byte	0xff
	.zero		1


	//   ....[113]....
        /*080c*/ 	.word	0x0000a260
        /*0810*/ 	.word	0x00000000
        /*0814*/ 	.word	0x00000098
        /*0818*/ 	.short	0x010a
        /*081a*/ 	.byte	0xff
	.zero		1


	//   ....[114]....
        /*081c*/ 	.word	0x0000a2c0
        /*0820*/ 	.word	0x00000000
        /*0824*/ 	.word	0x00000080
        /*0828*/ 	.short	0x010a
        /*082a*/ 	.byte	0xff
	.zero		1


	//   ....[115]....
        /*082c*/ 	.word	0x0000a320
        /*0830*/ 	.word	0x00000000
        /*0834*/ 	.word	0x00000088
        /*0838*/ 	.short	0x010a
        /*083a*/ 	.byte	0xff
	.zero		1


	//   ....[116]....
        /*083c*/ 	.word	0x0000a380
        /*0840*/ 	.word	0x00000000
        /*0844*/ 	.word	0x00000090
        /*0848*/ 	.short	0x010a
        /*084a*/ 	.byte	0xff
	.zero		1


	//   ....[117]....
        /*084c*/ 	.word	0x0000a3e0
        /*0850*/ 	.word	0x00000000
        /*0854*/ 	.word	0x000000b0
        /*0858*/ 	.short	0x010a
        /*085a*/ 	.byte	0xff
	.zero		1


	//   ....[118]....
        /*085c*/ 	.word	0x0000a440
        /*0860*/ 	.word	0x00000002
        /*0864*/ 	.word	0x00000060
        /*0868*/ 	.short	0x010a
        /*086a*/ 	.byte	0xff
	.zero		1


	//   ....[119]....
        /*086c*/ 	.word	0x0000a490
        /*0870*/ 	.word	0x00000038
        /*0874*/ 	.word	0x000000c0
        /*0878*/ 	.short	0x010a
        /*087a*/ 	.byte	0xff
	.zero		1


	//   ....[120]....
        /*087c*/ 	.word	0x0000a4e0
        /*0880*/ 	.word	0x00000002
        /*0884*/ 	.word	0x00000060
        /*0888*/ 	.short	0x010a
        /*088a*/ 	.byte	0xff
	.zero		1


	//   ....[121]....
        /*088c*/ 	.word	0x0000a530
        /*0890*/ 	.word	0x00000006
        /*0894*/ 	.word	0x00000060
        /*0898*/ 	.short	0x010a
        /*089a*/ 	.byte	0xff
	.zero		1


	//   ....[122]....
        /*089c*/ 	.word	0x0000a580
        /*08a0*/ 	.word	0x00000002
        /*08a4*/ 	.word	0x00000060
        /*08a8*/ 	.short	0x010a
        /*08aa*/ 	.byte	0xff
	.zero		1


	//----- nvinfo : EIATTR_NUM_MBARRIERS
	.align		4
.L_47:
        /*08ac*/ 	.byte	0x03, 0x38
        /*08ae*/ 	.short	0x001c


	//----- nvinfo : EIATTR_EXIT_INSTR_OFFSETS
	.align		4
        /*08b0*/ 	.byte	0x04, 0x1c
        /*08b2*/ 	.short	(.L_49 - .L_48)


	//   ....[0]....
.L_48:
        /*08b4*/ 	.word	0x00002e10


	//   ....[1]....
        /*08b8*/ 	.word	0x000030c0


	//   ....[2]....
        /*08bc*/ 	.word	0x00003120


	//   ....[3]....
        /*08c0*/ 	.word	0x00003f70


	//   ....[4]....
        /*08c4*/ 	.word	0x00005310


	//   ....[5]....
        /*08c8*/ 	.word	0x00005350


	//   ....[6]....
        /*08cc*/ 	.word	0x00009990


	//   ....[7]....
        /*08d0*/ 	.word	0x00009a10


	//   ....[8]....
        /*08d4*/ 	.word	0x00009a40


	//   ....[9]....
        /*08d8*/ 	.word	0x00009ac0


	//----- nvinfo : EIATTR_MAX_THREADS
	.align		4
.L_49:
        /*08dc*/ 	.byte	0x04, 0x05
        /*08de*/ 	.short	(.L_51 - .L_50)
.L_50:
        /*08e0*/ 	.word	0x00000100
        /*08e4*/ 	.word	0x00000001
        /*08e8*/ 	.word	0x00000001


	//----- nvinfo : EIATTR_CRS_STACK_SIZE
	.align		4
.L_51:
        /*08ec*/ 	.byte	0x04, 0x1e
        /*08ee*/ 	.short	(.L_53 - .L_52)
.L_52:
        /*08f0*/ 	.word	0x00000000


	//----- nvinfo : EIATTR_CBANK_PARAM_SIZE
	.align		4
.L_53:
        /*08f4*/ 	.byte	0x03, 0x19
        /*08f6*/ 	.short	0x0900


	//----- nvinfo : EIATTR_PARAM_CBANK
	.align		4
        /*08f8*/ 	.byte	0x04, 0x0a
        /*08fa*/ 	.short	(.L_55 - .L_54)
	.align		4
.L_54:
        /*08fc*/ 	.word	index@(.nv.constant0._ZN7cutlass13device_kernelINS_4conv6kernel13ConvUniversalINS1_16ConvProblemShapeILNS1_8OperatorE1ELi3EEENS1_10collective14CollectiveConvINS1_47MainloopSm100TmaUmmaWarpSpecializedImplicitGemmILS5_1ELi6ELi3ELi1ELi2EN4cute5tupleIJNSA_1CILi1EEESD_SD_EEEEENSB_IJNSC_ILi128EEESG_NSB_IJNSC_ILi64EEEEEEEEENS_10bfloat16_tESK_NSA_8TiledMMAINSA_8MMA_AtomIJNSA_20SM100_MMA_F16BF16_SSISK_SK_fLi128ELi128ELNSA_4UMMA5MajorE0ELSP_1ELNSO_7ScaleInE0ELSQ_0EEEEEENSA_6LayoutISE_NSB_IJNSC_ILi0EEESU_SU_EEEEENSB_IJNSA_10UnderscoreESX_SX_EEEEENS7_6detail27Sm100ImplicitGemmTileTraitsINSA_20SM90_TMA_LOAD_IM2COLENSA_14ComposedLayoutINSA_7SwizzleILi3ELi4ELi3EEENSA_18smem_ptr_flag_bitsILi16EEENST_INSB_IJNSC_ILi8EEESH_EEENSB_IJSH_SD_EEEEEEEvEENS11_INSA_13SM90_TMA_LOADENS13_IS15_S17_NST_INSB_IJSH_S18_EEENSB_IJSD_SH_EEEEEEEvEEEENS_8epilogue10collective18CollectiveEpilogueINS1L_23Sm100TmaWarpSpecializedILi4ELi2ELi32ELb1ELb0EEEJSJ_NSB_IJNST_ISG_SD_EENST_INSC_ILi32EEESD_EEEEESK_NSB_IJNSB_IJllllEEESD_SU_EEESK_S1V_NS1L_6fusion15FusionCallbacksIS1P_NS1W_17LinearCombinationISK_fSK_fLNS_15FloatRoundStyleE2EEESJ_S1T_JEEENSA_5SM1004TMEM4LOAD26SM100_TMEM_LOAD_32dp32b32xES12_NS13_INS14_ILi2ELi4ELi3EEES17_NST_INSB_IJS18_S1R_EEENSB_IJS1R_SD_EEEEEEENSA_39AutoVectorizingCopyWithAssumedAlignmentILi128EEENSA_21SM90_TMA_STORE_IM2COLES2A_S2C_S2C_EEEvvEEEEvNT_6ParamsE)
        /*0900*/ 	.short	0x0380
        /*0902*/ 	.short	0x0900


	//----- nvinfo : EIATTR_SW_WAR
	.align		4
.L_55:
        /*0904*/ 	.byte	0x04, 0x36
        /*0906*/ 	.short	(.L_57 - .L_56)
.L_56:
        /*0908*/ 	.word	0x00000008
.L_57:


//--------------------- .nv.callgraph             --------------------------
	.section	.nv.callgraph,"",@"SHT_CUDA_CALLGRAPH"
	.align	4
	.sectionentsize	8
	.align		4
        /*0000*/ 	.word	0x00000000
	.align		4
        /*0004*/ 	.word	0xffffffff
	.align		4
        /*0008*/ 	.word	index@(_ZN7cutlass13device_kernelINS_4conv6kernel13ConvUniversalINS1_16ConvProblemShapeILNS1_8OperatorE1ELi3EEENS1_10collective14CollectiveConvINS1_47MainloopSm100TmaUmmaWarpSpecializedImplicitGemmILS5_1ELi6ELi3ELi1ELi2EN4cute5tupleIJNSA_1CILi1EEESD_SD_EEEEENSB_IJNSC_ILi128EEESG_NSB_IJNSC_ILi64EEEEEEEEENS_10bfloat16_tESK_NSA_8TiledMMAINSA_8MMA_AtomIJNSA_20SM100_MMA_F16BF16_SSISK_SK_fLi128ELi128ELNSA_4UMMA5MajorE0ELSP_1ELNSO_7ScaleInE0ELSQ_0EEEEEENSA_6LayoutISE_NSB_IJNSC_ILi0EEESU_SU_EEEEENSB_IJNSA_10UnderscoreESX_SX_EEEEENS7_6detail27Sm100ImplicitGemmTileTraitsINSA_20SM90_TMA_LOAD_IM2COLENSA_14ComposedLayoutINSA_7SwizzleILi3ELi4ELi3EEENSA_18smem_ptr_flag_bitsILi16EEENST_INSB_IJNSC_ILi8EEESH_EEENSB_IJSH_SD_EEEEEEEvEENS11_INSA_13SM90_TMA_LOADENS13_IS15_S17_NST_INSB_IJSH_S18_EEENSB_IJSD_SH_EEEEEEEvEEEENS_8epilogue10collective18CollectiveEpilogueINS1L_23Sm100TmaWarpSpecializedILi4ELi2ELi32ELb1ELb0EEEJSJ_NSB_IJNST_ISG_SD_EENST_INSC_ILi32EEESD_EEEEESK_NSB_IJNSB_IJllllEEESD_SU_EEESK_S1V_NS1L_6fusion15FusionCallbacksIS1P_NS1W_17LinearCombinationISK_fSK_fLNS_15FloatRoundStyleE2EEESJ_S1T_JEEENSA_5SM1004TMEM4LOAD26SM100_TMEM_LOAD_32dp32b32xES12_NS13_INS14_ILi2ELi4ELi3EEES17_NST_INSB_IJS18_S1R_EEENSB_IJS1R_SD_EEEEEEENSA_39AutoVectorizingCopyWithAssumedAlignmentILi128EEENSA_21SM90_TMA_STORE_IM2COLES2A_S2C_S2C_EEEvvEEEEvNT_6ParamsE)
	.align		4
        /*000c*/ 	.word	index@(__assertfail)
	.align		4
        /*0010*/ 	.word	0x00000000
	.align		4
        /*0014*/ 	.word	0xfffffffe
	.align		4
        /*0018*/ 	.word	0x00000000
	.align		4
        /*001c*/ 	.word	0xfffffffd
	.align		4
        /*0020*/ 	.word	0x00000000
	.align		4
        /*0024*/ 	.word	0xfffffffc


//--------------------- .nv.constant4             --------------------------
	.section	.nv.constant4,"a",@progbits
	.align	8
	.align		8
.nv.constant4:
        /*0000*/ 	.dword	__assertfail
	.align		8
        /*0008*/ 	.dword	__unnamed_1
	.align		8
        /*0010*/ 	.dword	__unnamed_2
	.align		8
        /*0018*/ 	.dword	_ZN39_INTERNAL_7ecc1ea0_4_k_cu_de1e0fc1_29664cuda3std3__45__cpo5beginE
	.align		8
        /*0020*/ 	.dword	_ZN39_INTERNAL_7ecc1ea0_4_k_cu_de1e0fc1_29664cuda3std3__45__cpo3endE
	.align		8
        /*0028*/ 	.dword	_ZN39_INTERNAL_7ecc1ea0_4_k_cu_de1e0fc1_29664cuda3std3__45__cpo6cbeginE
	.align		8
        /*0030*/ 	.dword	_ZN39_INTERNAL_7ecc1ea0_4_k_cu_de1e0fc1_29664cuda3std3__45__cpo4cendE
	.align		8
        /*0038*/ 	.dword	_ZN39_INTERNAL_7ecc1ea0_4_k_cu_de1e0fc1_29664cuda3std3__441_GLOBAL__N__7ecc1ea0_4_k_cu_de1e0fc1_29666ignoreE
	.align		8
        /*0040*/ 	.dword	_ZN39_INTERNAL_7ecc1ea0_4_k_cu_de1e0fc1_29664cuda3std3__419piecewise_constructE
	.align		8
        /*0048*/ 	.dword	_ZN39_INTERNAL_7ecc1ea0_4_k_cu_de1e0fc1_29664cuda3std3__48in_placeE
	.align		8
        /*0050*/ 	.dword	_ZN39_INTERNAL_7ecc1ea0_4_k_cu_de1e0fc1_29664cuda3std6ranges3__45__cpo4swapE
	.align		8
        /*0058*/ 	.dword	_ZN39_INTERNAL_7ecc1ea0_4_k_cu_de1e0fc1_29664cuda3std6ranges3__45__cpo9iter_moveE
	.align		8
        /*0060*/ 	.dword	_ZN39_INTERNAL_7ecc1ea0_4_k_cu_de1e0fc1_29664cute7productE
	.align		8
        /*0068*/ 	.dword	_ZN39_INTERNAL_7ecc1ea0_4_k_cu_de1e0fc1_29664cute1_E
	.align		8
        /*0070*/ 	.dword	$str$27
	.align		8
        /*0078*/ 	.dword	$str$28
	.align		8
        /*0080*/ 	.dword	$str$29
	.align		8
        /*0088*/ 	.dword	$str$30


//--------------------- .text._ZN7cutlass13device_kernelINS_4conv6kernel13ConvUniversalINS1_16ConvProblemShapeILNS1_8OperatorE1ELi3EEENS1_10collective14CollectiveConvINS1_47MainloopSm100TmaUmmaWarpSpecializedImplicitGemmILS5_1ELi6ELi3ELi1ELi2EN4cute5tupleIJNSA_1CILi1EEESD_SD_EEEEENSB_IJNSC_ILi128EEESG_NSB_IJNSC_ILi64EEEEEEEEENS_10bfloat16_tESK_NSA_8TiledMMAINSA_8MMA_AtomIJNSA_20SM100_MMA_F16BF16_SSISK_SK_fLi128ELi128ELNSA_4UMMA5MajorE0ELSP_1ELNSO_7ScaleInE0ELSQ_0EEEEEENSA_6LayoutISE_NSB_IJNSC_ILi0EEESU_SU_EEEEENSB_IJNSA_10UnderscoreESX_SX_EEEEENS7_6detail27Sm100ImplicitGemmTileTraitsINSA_20SM90_TMA_LOAD_IM2COLENSA_14ComposedLayoutINSA_7SwizzleILi3ELi4ELi3EEENSA_18smem_ptr_flag_bitsILi16EEENST_INSB_IJNSC_ILi8EEESH_EEENSB_IJSH_SD_EEEEEEEvEENS11_INSA_13SM90_TMA_LOADENS13_IS15_S17_NST_INSB_IJSH_S18_EEENSB_IJSD_SH_EEEEEEEvEEEENS_8epilogue10collective18CollectiveEpilogueINS1L_23Sm100TmaWarpSpecializedILi4ELi2ELi32ELb1ELb0EEEJSJ_NSB_IJNST_ISG_SD_EENST_INSC_ILi32EEESD_EEEEESK_NSB_IJNSB_IJllllEEESD_SU_EEESK_S1V_NS1L_6fusion15FusionCallbacksIS1P_NS1W_17LinearCombinationISK_fSK_fLNS_15FloatRoundStyleE2EEESJ_S1T_JEEENSA_5SM1004TMEM4LOAD26SM100_TMEM_LOAD_32dp32b32xES12_NS13_INS14_ILi2ELi4ELi3EEES17_NST_INSB_IJS18_S1R_EEENSB_IJS1R_SD_EEEEEEENSA_39AutoVectorizingCopyWithAssumedAlignmentILi128EEENSA_21SM90_TMA_STORE_IM2COLES2A_S2C_S2C_EEEvvEEEEvNT_6ParamsE --------------------------
	.section	.text._ZN7cutlass13device_kernelINS_4conv6kernel13ConvUniversalINS1_16ConvProblemShapeILNS1_8OperatorE1ELi3EEENS1_10collective14CollectiveConvINS1_47MainloopSm100TmaUmmaWarpSpecializedImplicitGemmILS5_1ELi6ELi3ELi1ELi2EN4cute5tupleIJNSA_1CILi1EEESD_SD_EEEEENSB_IJNSC_ILi128EEESG_NSB_IJNSC_ILi64EEEEEEEEENS_10bfloat16_tESK_NSA_8TiledMMAINSA_8MMA_AtomIJNSA_20SM100_MMA_F16BF16_SSISK_SK_fLi128ELi128ELNSA_4UMMA5MajorE0ELSP_1ELNSO_7ScaleInE0ELSQ_0EEEEEENSA_6LayoutISE_NSB_IJNSC_ILi0EEESU_SU_EEEEENSB_IJNSA_10UnderscoreESX_SX_EEEEENS7_6detail27Sm100ImplicitGemmTileTraitsINSA_20SM90_TMA_LOAD_IM2COLENSA_14ComposedLayoutINSA_7SwizzleILi3ELi4ELi3EEENSA_18smem_ptr_flag_bitsILi16EEENST_INSB_IJNSC_ILi8EEESH_EEENSB_IJSH_SD_EEEEEEEvEENS11_INSA_13SM90_TMA_LOADENS13_IS15_S17_NST_INSB_IJSH_S18_EEENSB_IJSD_SH_EEEEEEEvEEEENS_8epilogue10collective18CollectiveEpilogueINS1L_23Sm100TmaWarpSpecializedILi4ELi2ELi32ELb1ELb0EEEJSJ_NSB_IJNST_ISG_SD_EENST_INSC_ILi32EEESD_EEEEESK_NSB_IJNSB_IJllllEEESD_SU_EEESK_S1V_NS1L_6fusion15FusionCallbacksIS1P_NS1W_17LinearCombinationISK_fSK_fLNS_15FloatRoundStyleE2EEESJ_S1T_JEEENSA_5SM1004TMEM4LOAD26SM100_TMEM_LOAD_32dp32b32xES12_NS13_INS14_ILi2ELi4ELi3EEES17_NST_INSB_IJS18_S1R_EEENSB_IJS1R_SD_EEEEEEENSA_39AutoVectorizingCopyWithAssumedAlignmentILi128EEENSA_21SM90_TMA_STORE_IM2COLES2A_S2C_S2C_EEEvvEEEEvNT_6ParamsE,"ax",@progbits
	.align	128
.text._ZN7cutlass13device_kernelINS_4conv6kernel13ConvUniversalINS1_16ConvProblemShapeILNS1_8OperatorE1ELi3EEENS1_10collective14CollectiveConvINS1_47MainloopSm100TmaUmmaWarpSpecializedImplicitGemmILS5_1ELi6ELi3ELi1ELi2EN4cute5tupleIJNSA_1CILi1EEESD_SD_EEEEENSB_IJNSC_ILi128EEESG_NSB_IJNSC_ILi64EEEEEEEEENS_10bfloat16_tESK_NSA_8TiledMMAINSA_8MMA_AtomIJNSA_20SM100_MMA_F16BF16_SSISK_SK_fLi128ELi128ELNSA_4UMMA5MajorE0ELSP_1ELNSO_7ScaleInE0ELSQ_0EEEEEENSA_6LayoutISE_NSB_IJNSC_ILi0EEESU_SU_EEEEENSB_IJNSA_10UnderscoreESX_SX_EEEEENS7_6detail27Sm100ImplicitGemmTileTraitsINSA_20SM90_TMA_LOAD_IM2COLENSA_14ComposedLayoutINSA_7SwizzleILi3ELi4ELi3EEENSA_18smem_ptr_flag_bitsILi16EEENST_INSB_IJNSC_ILi8EEESH_EEENSB_IJSH_SD_EEEEEEEvEENS11_INSA_13SM90_TMA_LOADENS13_IS15_S17_NST_INSB_IJSH_S18_EEENSB_IJSD_SH_EEEEEEEvEEEENS_8epilogue10collective18CollectiveEpilogueINS1L_23Sm100TmaWarpSpecializedILi4ELi2ELi32ELb1ELb0EEEJSJ_NSB_IJNST_ISG_SD_EENST_INSC_ILi32EEESD_EEEEESK_NSB_IJNSB_IJllllEEESD_SU_EEESK_S1V_NS1L_6fusion15FusionCallbacksIS1P_NS1W_17LinearCombinationISK_fSK_fLNS_15FloatRoundStyleE2EEESJ_S1T_JEEENSA_5SM1004TMEM4LOAD26SM100_TMEM_LOAD_32dp32b32xES12_NS13_INS14_ILi2ELi4ELi3EEES17_NST_INSB_IJS18_S1R_EEENSB_IJS1R_SD_EEEEEEENSA_39AutoVectorizingCopyWithAssumedAlignmentILi128EEENSA_21SM90_TMA_STORE_IM2COLES2A_S2C_S2C_EEEvvEEEEvNT_6ParamsE:
        .type           _ZN7cutlass13device_kernelINS_4conv6kernel13ConvUniversalINS1_16ConvProblemShapeILNS1_8OperatorE1ELi3EEENS1_10collective14CollectiveConvINS1_47MainloopSm100TmaUmmaWarpSpecializedImplicitGemmILS5_1ELi6ELi3ELi1ELi2EN4cute5tupleIJNSA_1CILi1EEESD_SD_EEEEENSB_IJNSC_ILi128EEESG_NSB_IJNSC_ILi64EEEEEEEEENS_10bfloat16_tESK_NSA_8TiledMMAINSA_8MMA_AtomIJNSA_20SM100_MMA_F16BF16_SSISK_SK_fLi128ELi128ELNSA_4UMMA5MajorE0ELSP_1ELNSO_7ScaleInE0ELSQ_0EEEEEENSA_6LayoutISE_NSB_IJNSC_ILi0EEESU_SU_EEEEENSB_IJNSA_10UnderscoreESX_SX_EEEEENS7_6detail27Sm100ImplicitGemmTileTraitsINSA_20SM90_TMA_LOAD_IM2COLENSA_14ComposedLayoutINSA_7SwizzleILi3ELi4ELi3EEENSA_18smem_ptr_flag_bitsILi16EEENST_INSB_IJNSC_ILi8EEESH_EEENSB_IJSH_SD_EEEEEEEvEENS11_INSA_13SM90_TMA_LOADENS13_IS15_S17_NST_INSB_IJSH_S18_EEENSB_IJSD_SH_EEEEEEEvEEEENS_8epilogue10collective18CollectiveEpilogueINS1L_23Sm100TmaWarpSpecializedILi4ELi2ELi32ELb1ELb0EEEJSJ_NSB_IJNST_ISG_SD_EENST_INSC_ILi32EEESD_EEEEESK_NSB_IJNSB_IJllllEEESD_SU_EEESK_S1V_NS1L_6fusion15FusionCallbacksIS1P_NS1W_17LinearCombinationISK_fSK_fLNS_15FloatRoundStyleE2EEESJ_S1T_JEEENSA_5SM1004TMEM4LOAD26SM100_TMEM_LOAD_32dp32b32xES12_NS13_INS14_ILi2ELi4ELi3EEES17_NST_INSB_IJS18_S1R_EEENSB_IJS1R_SD_EEEEEEENSA_39AutoVectorizingCopyWithAssumedAlignmentILi128EEENSA_21SM90_TMA_STORE_IM2COLES2A_S2C_S2C_EEEvvEEEEvNT_6ParamsE,@function
        .size           _ZN7cutlass13device_kernelINS_4conv6kernel13ConvUniversalINS1_16ConvProblemShapeILNS1_8OperatorE1ELi3EEENS1_10collective14CollectiveConvINS1_47MainloopSm100TmaUmmaWarpSpecializedImplicitGemmILS5_1ELi6ELi3ELi1ELi2EN4cute5tupleIJNSA_1CILi1EEESD_SD_EEEEENSB_IJNSC_ILi128EEESG_NSB_IJNSC_ILi64EEEEEEEEENS_10bfloat16_tESK_NSA_8TiledMMAINSA_8MMA_AtomIJNSA_20SM100_MMA_F16BF16_SSISK_SK_fLi128ELi128ELNSA_4UMMA5MajorE0ELSP_1ELNSO_7ScaleInE0ELSQ_0EEEEEENSA_6LayoutISE_NSB_IJNSC_ILi0EEESU_SU_EEEEENSB_IJNSA_10UnderscoreESX_SX_EEEEENS7_6detail27Sm100ImplicitGemmTileTraitsINSA_20SM90_TMA_LOAD_IM2COLENSA_14ComposedLayoutINSA_7SwizzleILi3ELi4ELi3EEENSA_18smem_ptr_flag_bitsILi16EEENST_INSB_IJNSC_ILi8EEESH_EEENSB_IJSH_SD_EEEEEEEvEENS11_INSA_13SM90_TMA_LOADENS13_IS15_S17_NST_INSB_IJSH_S18_EEENSB_IJSD_SH_EEEEEEEvEEEENS_8epilogue10collective18CollectiveEpilogueINS1L_23Sm100TmaWarpSpecializedILi4ELi2ELi32ELb1ELb0EEEJSJ_NSB_IJNST_ISG_SD_EENST_INSC_ILi32EEESD_EEEEESK_NSB_IJNSB_IJllllEEESD_SU_EEESK_S1V_NS1L_6fusion15FusionCallbacksIS1P_NS1W_17LinearCombinationISK_fSK_fLNS_15FloatRoundStyleE2EEESJ_S1T_JEEENSA_5SM1004TMEM4LOAD26SM100_TMEM_LOAD_32dp32b32xES12_NS13_INS14_ILi2ELi4ELi3EEES17_NST_INSB_IJS18_S1R_EEENSB_IJS1R_SD_EEEEEEENSA_39AutoVectorizingCopyWithAssumedAlignmentILi128EEENSA_21SM90_TMA_STORE_IM2COLES2A_S2C_S2C_EEEvvEEEEvNT_6ParamsE,(.L_x_172 - _ZN7cutlass13device_kernelINS_4conv6kernel13ConvUniversalINS1_16ConvProblemShapeILNS1_8OperatorE1ELi3EEENS1_10collective14CollectiveConvINS1_47MainloopSm100TmaUmmaWarpSpecializedImplicitGemmILS5_1ELi6ELi3ELi1ELi2EN4cute5tupleIJNSA_1CILi1EEESD_SD_EEEEENSB_IJNSC_ILi128EEESG_NSB_IJNSC_ILi64EEEEEEEEENS_10bfloat16_tESK_NSA_8TiledMMAINSA_8MMA_AtomIJNSA_20SM100_MMA_F16BF16_SSISK_SK_fLi128ELi128ELNSA_4UMMA5MajorE0ELSP_1ELNSO_7ScaleInE0ELSQ_0EEEEEENSA_6LayoutISE_NSB_IJNSC_ILi0EEESU_SU_EEEEENSB_IJNSA_10UnderscoreESX_SX_EEEEENS7_6detail27Sm100ImplicitGemmTileTraitsINSA_20SM90_TMA_LOAD_IM2COLENSA_14ComposedLayoutINSA_7SwizzleILi3ELi4ELi3EEENSA_18smem_ptr_flag_bitsILi16EEENST_INSB_IJNSC_ILi8EEESH_EEENSB_IJSH_SD_EEEEEEEvEENS11_INSA_13SM90_TMA_LOADENS13_IS15_S17_NST_INSB_IJSH_S18_EEENSB_IJSD_SH_EEEEEEEvEEEENS_8epilogue10collective18CollectiveEpilogueINS1L_23Sm100TmaWarpSpecializedILi4ELi2ELi32ELb1ELb0EEEJSJ_NSB_IJNST_ISG_SD_EENST_INSC_ILi32EEESD_EEEEESK_NSB_IJNSB_IJllllEEESD_SU_EEESK_S1V_NS1L_6fusion15FusionCallbacksIS1P_NS1W_17LinearCombinationISK_fSK_fLNS_15FloatRoundStyleE2EEESJ_S1T_JEEENSA_5SM1004TMEM4LOAD26SM100_TMEM_LOAD_32dp32b32xES12_NS13_INS14_ILi2ELi4ELi3EEES17_NST_INSB_IJS18_S1R_EEENSB_IJS1R_SD_EEEEEEENSA_39AutoVectorizingCopyWithAssumedAlignmentILi128EEENSA_21SM90_TMA_STORE_IM2COLES2A_S2C_S2C_EEEvvEEEEvNT_6ParamsE)
        .other          _ZN7cutlass13device_kernelINS_4conv6kernel13ConvUniversalINS1_16ConvProblemShapeILNS1_8OperatorE1ELi3EEENS1_10collective14CollectiveConvINS1_47MainloopSm100TmaUmmaWarpSpecializedImplicitGemmILS5_1ELi6ELi3ELi1ELi2EN4cute5tupleIJNSA_1CILi1EEESD_SD_EEEEENSB_IJNSC_ILi128EEESG_NSB_IJNSC_ILi64EEEEEEEEENS_10bfloat16_tESK_NSA_8TiledMMAINSA_8MMA_AtomIJNSA_20SM100_MMA_F16BF16_SSISK_SK_fLi128ELi128ELNSA_4UMMA5MajorE0ELSP_1ELNSO_7ScaleInE0ELSQ_0EEEEEENSA_6LayoutISE_NSB_IJNSC_ILi0EEESU_SU_EEEEENSB_IJNSA_10UnderscoreESX_SX_EEEEENS7_6detail27Sm100ImplicitGemmTileTraitsINSA_20SM90_TMA_LOAD_IM2COLENSA_14ComposedLayoutINSA_7SwizzleILi3ELi4ELi3EEENSA_18smem_ptr_flag_bitsILi16EEENST_INSB_IJNSC_ILi8EEESH_EEENSB_IJSH_SD_EEEEEEEvEENS11_INSA_13SM90_TMA_LOADENS13_IS15_S17_NST_INSB_IJSH_S18_EEENSB_IJSD_SH_EEEEEEEvEEEENS_8epilogue10collective18CollectiveEpilogueINS1L_23Sm100TmaWarpSpecializedILi4ELi2ELi32ELb1ELb0EEEJSJ_NSB_IJNST_ISG_SD_EENST_INSC_ILi32EEESD_EEEEESK_NSB_IJNSB_IJllllEEESD_SU_EEESK_S1V_NS1L_6fusion15FusionCallbacksIS1P_NS1W_17LinearCombinationISK_fSK_fLNS_15FloatRoundStyleE2EEESJ_S1T_JEEENSA_5SM1004TMEM4LOAD26SM100_TMEM_LOAD_32dp32b32xES12_NS13_INS14_ILi2ELi4ELi3EEES17_NST_INSB_IJS18_S1R_EEENSB_IJS1R_SD_EEEEEEENSA_39AutoVectorizingCopyWithAssumedAlignmentILi128EEENSA_21SM90_TMA_STORE_IM2COLES2A_S2C_S2C_EEEvvEEEEvNT_6ParamsE,@"STO_CUDA_ENTRY STV_DEFAULT"
_ZN7cutlass13device_kernelINS_4conv6kernel13ConvUniversalINS1_16ConvProblemShapeILNS1_8OperatorE1ELi3EEENS1_10collective14CollectiveConvINS1_47MainloopSm100TmaUmmaWarpSpecializedImplicitGemmILS5_1ELi6ELi3ELi1ELi2EN4cute5tupleIJNSA_1CILi1EEESD_SD_EEEEENSB_IJNSC_ILi128EEESG_NSB_IJNSC_ILi64EEEEEEEEENS_10bfloat16_tESK_NSA_8TiledMMAINSA_8MMA_AtomIJNSA_20SM100_MMA_F16BF16_SSISK_SK_fLi128ELi128ELNSA_4UMMA5MajorE0ELSP_1ELNSO_7ScaleInE0ELSQ_0EEEEEENSA_6LayoutISE_NSB_IJNSC_ILi0EEESU_SU_EEEEENSB_IJNSA_10UnderscoreESX_SX_EEEEENS7_6detail27Sm100ImplicitGemmTileTraitsINSA_20SM90_TMA_LOAD_IM2COLENSA_14ComposedLayoutINSA_7SwizzleILi3ELi4ELi3EEENSA_18smem_ptr_flag_bitsILi16EEENST_INSB_IJNSC_ILi8EEESH_EEENSB_IJSH_SD_EEEEEEEvEENS11_INSA_13SM90_TMA_LOADENS13_IS15_S17_NST_INSB_IJSH_S18_EEENSB_IJSD_SH_EEEEEEEvEEEENS_8epilogue10collective18CollectiveEpilogueINS1L_23Sm100TmaWarpSpecializedILi4ELi2ELi32ELb1ELb0EEEJSJ_NSB_IJNST_ISG_SD_EENST_INSC_ILi32EEESD_EEEEESK_NSB_IJNSB_IJllllEEESD_SU_EEESK_S1V_NS1L_6fusion15FusionCallbacksIS1P_NS1W_17LinearCombinationISK_fSK_fLNS_15FloatRoundStyleE2EEESJ_S1T_JEEENSA_5SM1004TMEM4LOAD26SM100_TMEM_LOAD_32dp32b32xES12_NS13_INS14_ILi2ELi4ELi3EEES17_NST_INSB_IJS18_S1R_EEENSB_IJS1R_SD_EEEEEEENSA_39AutoVectorizingCopyWithAssumedAlignmentILi128EEENSA_21SM90_TMA_STORE_IM2COLES2A_S2C_S2C_EEEvvEEEEvNT_6ParamsE:
[----:B------:R-:W1:Y:S01]  /*0000*/  LDC R1, c[0x0][0x37c] ;  /* 0x0000df00ff017b82 */ /* 0x000e620000000800 */
[----:B------:R-:W2:Y:S01]  /*0010*/  S2R R83, SR_TID.X ;  /* 0x0000000000537919 */ /* 0x000ea20000002100 */
[----:B------:R-:W3:Y:S01]  /*0020*/  LDCU.64 UR8, c[0x0][0x990] ;  /* 0x00013200ff0877ac */ /* 0x000ee20008000a00 */
[----:B-1----:R-:W-:Y:S01]  /*0030*/  VIADD R1, R1, 0xfffffff8 ;  /* 0xfffffff801017836 */ /* 0x002fe20000000000 */
[----:B------:R-:W-:Y:S02]  /*0040*/  PRMT R85, RZ, 0x7610, R85 ;  /* 0x00007610ff557816 */ /* 0x000fe40000000055 */
[----:B------:R-:W-:Y:S01]  /*0050*/  ELECT P3, URZ, PT ;  /* 0x0000000000ff782f */ /* 0x000fe20003860000 */
[----:B---3--:R-:W-:-:S04]  /*0060*/  UISETP.NE.U32.AND UP0, UPT, UR8, URZ, UPT ;  /* 0x000000ff0800728c */ /* 0x008fc8000bf05070 */
[----:B------:R-:W-:Y:S01]  /*0070*/  UISETP.NE.AND.EX UP0, UPT, UR9, URZ, UPT, UP0 ;  /* 0x000000ff0900728c */ /* 0x000fe2000bf05300 */
[----:B--2---:R-:W-:-:S05]  /*0080*/  SHF.R.U32.HI R86, RZ, 0x5, R83 ;  /* 0x00000005ff567819 */ /* 0x004fca0000011653 */
[----:B------:R-:W1:Y:S02]  /*0090*/  SHFL.IDX PT, R0, R86, RZ, 0x1f ;  /* 0x00001fff56007589 */ /* 0x000e6400000e0000 */
[----:B-1----:R-:W-:Y:S01]  /*00a0*/  R2UR UR18, R0 ;  /* 0x00000000001272ca */ /* 0x002fe200000e0000 */
[----:B------:R-:W-:-:S14]  /*00b0*/  BRA.U UP0, `(.L_x_0) ;  /* 0x0000000100307547 */ /* 0x000fdc000b800000 */
[----:B------:R-:W1:Y:S02]  /*00c0*/  LDCU.64 UR4, c[0x0][0x988] ;  /* 0x00013100ff0477ac */ /* 0x000e640008000a00 */
[----:B-1----:R-:W-:-:S04]  /*00d0*/  UISETP.NE.U32.AND UP0, UPT, UR4, URZ, UPT ;  /* 0x000000ff0400728c */ /* 0x002fc8000bf05070 */
[----:B------:R-:W-:-:S09]  /*00e0*/  UISETP.NE.AND.EX UP0, UPT, UR5, URZ, UPT, UP0 ;  /* 0x000000ff0500728c */ /* 0x000fd2000bf05300 */
[----:B------:R-:W-:Y:S05]  /*00f0*/  BRA.U !UP0, `(.L_x_1) ;  /* 0x0000000108147547 */ /* 0x000fea000b800000 */
[----:B------:R-:W1:Y:S01]  /*0100*/  LDC.64 R2, c[0x0][0x988] ;  /* 0x00026200ff027b82 */ /* 0x000e620000000a00 */
[----:B------:R-:W1:Y:S02]  /*0110*/  LDCU.64 UR4, c[0x0][0x358] ;  /* 0x00006b00ff0477ac */ /* 0x000e640008000a00 */
[----:B-1----:R1:W5:Y:S01]  /*0120*/  LDG.E R41, desc[UR4][R2.64] ;  /* 0x0000000402297981 */ /* 0x002362000c1e1900 */
[----:B------:R-:W-:Y:S01]  /*0130*/  HFMA2 R85, -RZ, RZ, 0, 5.9604644775390625e-08 ;  /* 0x00000001ff557431 */ /* 0x000fe200000001ff */
[----:B------:R-:W-:Y:S05]  /*0140*/  BRA `(.L_x_0) ;  /* 0x00000000000c7947 */ /* 0x000fea0003800000 */
.L_x_1:
[----:B------:R-:W1:Y:S01]  /*0150*/  LDCU UR4, c[0x0][0x980] ;  /* 0x00013000ff0477ac */ /* 0x000e620008000800 */
[----:B------:R-:W-:Y:S01]  /*0160*/  HFMA2 R85, -RZ, RZ, 0, 5.9604644775390625e-08 ;  /* 0x00000001ff557431 */ /* 0x000fe200000001ff */
[----:B-1----:R-:W-:-:S07]  /*0170*/  MOV R41, UR4 ;  /* 0x0000000400297c02 */ /* 0x002fce0008000f00 */
.L_x_0:
[----:B------:R-:W2:Y:S02]  /*0180*/  LDCU.64 UR4, c[0x0][0x9b0] ;  /* 0x00013600ff0477ac */ /* 0x000ea40008000a00 */
[----:B--2---:R-:W-:-:S04]  /*0190*/  UISETP.NE.U32.AND UP0, UPT, UR4, URZ, UPT ;  /* 0x000000ff0400728c */ /* 0x004fc8000bf05070 */
[----:B------:R-:W-:-:S09]  /*01a0*/  UISETP.NE.AND.EX UP0, UPT, UR5, URZ, UPT, UP0 ;  /* 0x000000ff0500728c */ /* 0x000fd2000bf05300 */
[----:B------:R-:W-:Y:S05]  /*01b0*/  BRA.U UP0, `(.L_x_2) ;  /* 0x0000000100287547 */ /* 0x000fea000b800000 */
[----:B------:R-:W2:Y:S02]  /*01c0*/  LDCU.64 UR4, c[0x0][0x9a8] ;  /* 0x00013500ff0477ac */ /* 0x000ea40008000a00 */
[----:B--2---:R-:W-:-:S04]  /*01d0*/  UISETP.NE.U32.AND UP0, UPT, UR4, URZ, UPT ;  /* 0x000000ff0400728c */ /* 0x004fc8000bf05070 */
[----:B------:R-:W-:-:S09]  /*01e0*/  UISETP.NE.AND.EX UP0, UPT, UR5, URZ, UPT, UP0 ;  /* 0x000000ff0500728c */ /* 0x000fd2000bf05300 */
[----:B------:R-:W-:Y:S05]  /*01f0*/  BRA.U !UP0, `(.L_x_3) ;  /* 0x0000000108107547 */ /* 0x000fea000b800000 */
[----:B------:R-:W2:Y:S01]  /*0200*/  LDC.64 R38, c[0x0][0x9a8] ;  /* 0x00026a00ff267b82 */ /* 0x000ea20000000a00 */
[----:B------:R-:W2:Y:S02]  /*0210*/  LDCU.64 UR4, c[0x0][0x358] ;  /* 0x00006b00ff0477ac */ /* 0x000ea40008000a00 */
[----:B--2---:R2:W5:Y:S01]  /*0220*/  LDG.E R38, desc[UR4][R38.64] ;  /* 0x0000000426267981 */ /* 0x004562000c1e1900 */
[----:B------:R-:W-:Y:S05]  /*0230*/  BRA `(.L_x_2) ;  /* 0x0000000000087947 */ /* 0x000fea0003800000 */
.L_x_3:
[----:B------:R-:W2:Y:S02]  /*0240*/  LDCU UR4, c[0x0][0x9a0] ;  /* 0x00013400ff0477ac */ /* 0x000ea40008000800 */
[----:B--2---:R-:W-:Y:S02]  /*0250*/  MOV R38, UR4 ;  /* 0x0000000400267c02 */ /* 0x004fe40008000f00 */
.L_x_2:
[----:B------:R-:W-:Y:S01]  /*0260*/  IMAD.U32 R0, RZ, RZ, UR18 ;  /* 0x00000012ff007e24 */ /* 0x000fe2000f8e00ff */
[----:B------:R-:W-:Y:S04]  /*0270*/  BSSY.RECONVERGENT B0, `(.L_x_4) ;  /* 0x000000c000007945 */ /* 0x000fe80003800200 */
[C---:B------:R-:W-:Y:S02]  /*0280*/  ISETP.NE.OR P1, PT, R0.reuse, 0x1, !P3 ;  /* 0x000000010000780c */ /* 0x040fe40005f25670 */
[----:B------:R-:W-:-:S11]  /*0290*/  ISETP.NE.OR P0, PT, R0, 0x3, !P3 ;  /* 0x000000030000780c */ /* 0x000fd60005f05670 */
[----:B------:R-:W-:Y:S05]  /*02a0*/  @P1 BRA `(.L_x_5) ;  /* 0x0000000000201947 */ /* 0x000fea0003800000 */
[----:B------:R-:W3:Y:S02]  /*02b0*/  LDCU.64 UR4, c[0x0][0x348] ;  /* 0x00006900ff0477ac */ /* 0x000ee40008000a00 */
[----:B---3--:R-:W-:Y:S02]  /*02c0*/  UIADD3 UR6, UP1, UPT, UR4, 0x80, URZ ;  /* 0x0000008004067890 */ /* 0x008fe4000ff3e0ff */
[----:B------:R-:W-:Y:S02]  /*02d0*/  UIADD3 UR4, UP0, UPT, UR4, 0x200, URZ ;  /* 0x0000020004047890 */ /* 0x000fe4000ff1e0ff */
[----:B------:R-:W-:Y:S02]  /*02e0*/  UIADD3.X UR7, UPT, UPT, URZ, UR5, URZ, UP1, !UPT ;  /* 0x00000005ff077290 */ /* 0x000fe40008ffe4ff */
[----:B------:R-:W-:-:S07]  /*02f0*/  UIADD3.X UR5, UPT, UPT, URZ, UR5, URZ, UP0, !UPT ;  /* 0x00000005ff057290 */ /* 0x000fce00087fe4ff */
[----:B------:R3:W-:Y:S02]  /*0300*/  UTMACCTL.PF [UR6] ;  /* 0x00000000060079b9 */ /* 0x0007e40008040000 */
[----:B------:R3:W-:Y:S02]  /*0310*/  UTMACCTL.PF [UR4] ;  /* 0x00000000040079b9 */ /* 0x0007e40008040000 */
[----:B---3--:R-:W-:Y:S01]  /*0320*/  NOP ;  /* 0x0000000000007918 */ /* 0x008fe20000000000 */
.L_x_5:
[----:B------:R-:W-:Y:S05]  /*0330*/  BSYNC.RECONVERGENT B0 ;  /* 0x0000000000007941 */ /* 0x000fea0003800200 */
.L_x_4:
[----:B------:R-:W-:Y:S04]  /*0340*/  BSSY.RECONVERGENT B0, `(.L_x_6) ;  /* 0x000000a000007945 */ /* 0x000fe80003800200 */
        /* <DEDUP_REMOVED lines=9> */
.L_x_7:
[----:B------:R-:W-:Y:S05]  /*03e0*/  BSYNC.RECONVERGENT B0 ;  /* 0x0000000000007941 */ /* 0x000fea0003800200 */
.L_x_6:
[----:B------:R-:W3:Y:S01]  /*03f0*/  LDCU.64 UR4, c[0x0][0x988] ;  /* 0x00013100ff0477ac */ /* 0x000ee20008000a00 */
[----:B------:R-:W-:Y:S02]  /*0400*/  UISETP.EQ.U32.AND UP2, UPT, UR8, URZ, UPT ;  /* 0x000000ff0800728c */ /* 0x000fe4000bf42070 */
[----:B------:R-:W-:Y:S02]  /*0410*/  UPLOP3.LUT UP3, UPT, UPT, UPT, UPT, 0x80, 0x8 ;  /* 0x000000000008789c */ /* 0x000fe40003f6f070 */
[----:B---3--:R-:W-:-:S04]  /*0420*/  UISETP.NE.U32.AND UP0, UPT, UR4, URZ, UPT ;  /* 0x000000ff0400728c */ /* 0x008fc8000bf05070 */
[----:B------:R-:W-:-:S04]  /*0430*/  UISETP.NE.AND.EX UP1, UPT, UR5, URZ, UPT, UP0 ;  /* 0x000000ff0500728c */ /* 0x000fc8000bf25300 */
[----:B------:R-:W-:-:S04]  /*0440*/  UISETP.EQ.OR.EX UP4, UPT, UR9, URZ, !UP1, UP2 ;  /* 0x000000ff0900728c */ /* 0x000fc8000cf82720 */
[----:B------:R-:W-:-:S06]  /*0450*/  UP2UR UR4, UPR, URZ, 0x10 ;  /* 0x00000010ff047883 */ /* 0x000fcc0008000000 */
[----:B------:R-:W-:Y:S01]  /*0460*/  MOV R93, UR4 ;  /* 0x00000004005d7c02 */ /* 0x000fe20008000f00 */
[----:B------:R-:W-:Y:S06]  /*0470*/  BRA.U !UP4, `(.L_x_8) ;  /* 0x000000010c207547 */ /* 0x000fec000b800000 */
[----:B------:R-:W-:Y:S01]  /*0480*/  UISETP.NE.U32.AND UP2, UPT, UR8, URZ, UPT ;  /* 0x000000ff0800728c */ /* 0x000fe2000bf45070 */
[----:B-----5:R-:W-:Y:S01]  /*0490*/  FSETP.NEU.AND P0, PT, R41, RZ, PT ;  /* 0x000000ff2900720b */ /* 0x020fe20003f0d000 */
[----:B------:R-:W-:Y:S02]  /*04a0*/  USEL UR4, URZ, 0xffffffff, UP1 ;  /* 0xffffffffff047887 */ /* 0x000fe40008800000 */
[----:B------:R-:W-:-:S10]  /*04b0*/  UISETP.NE.AND.EX UP2, UPT, UR9, URZ, UPT, UP2 ;  /* 0x000000ff0900728c */ /* 0x000fd4000bf45320 */
[----:B------:R-:W-:Y:S01]  /*04c0*/  VOTEU.ANY UP0, P0 ;  /* 0x0000000000ff7886 */ /* 0x000fe20000000100 */
[----:B------:R-:W-:-:S04]  /*04d0*/  @!UP2 USEL UR4, URZ, 0xffffffff, UP0 ;  /* 0xffffffffff04a887 */ /* 0x000fc80008000000 */
[----:B------:R-:W-:-:S04]  /*04e0*/  ULOP3.LUT UR4, UR4, 0x1, URZ, 0xc0, !UPT ;  /* 0x0000000104047892 */ /* 0x000fc8000f8ec0ff */
[----:B------:R-:W-:-:S11]  /*04f0*/  UISETP.NE.U32.AND UP3, UPT, UR4, 0x1, UPT ;  /* 0x000000010400788c */ /* 0x000fd6000bf65070 */
.L_x_8:
[----:B-1----:R-:W1:Y:S01]  /*0500*/  SHFL.IDX PT, R2, R86, RZ, 0x1f ;  /* 0x00001fff56027589 */ /* 0x002e6200000e0000 */
[----:B------:R-:W-:-:S04]  /*0510*/  UISETP.NE.AND UP0, UPT, UR18, 0x2, UPT ;  /* 0x000000021200788c */ /* 0x000fc8000bf05270 */
[----:B------:R-:W-:Y:S01]  /*0520*/  USEL UR56, URZ, 0x1, UP0 ;  /* 0x00000001ff387887 */ /* 0x000fe20008000000 */
[----:B-1----:R-:W-:-:S13]  /*0530*/  ISETP.NE.AND P0, PT, R2, RZ, PT ;  /* 0x000000ff0200720c */ /* 0x002fda0003f05270 */
[----:B------:R-:W-:Y:S05]  /*0540*/  @P0 BRA `(.L_x_9) ;  /* 0x0000000000580947 */ /* 0x000fea0003800000 */
[----:B------:R-:W1:Y:S01]  /*0550*/  S2UR UR4, SR_CgaCtaId ;  /* 0x00000000000479c3 */ /* 0x000e620000008800 */
[----:B------:R-:W-:Y:S01]  /*0560*/  UMOV UR5, 0x400 ;  /* 0x0000040000057882 */ /* 0x000fe20000000000 */
[----:B------:R-:W-:Y:S01]  /*0570*/  UMOV UR6, 0x1 ;  /* 0x0000000100067882 */ /* 0x000fe20000000000 */
[----:B------:R-:W-:Y:S01]  /*0580*/  ELECT P0, URZ, PT ;  /* 0x0000000000ff782f */ /* 0x000fe20003800000 */
[----:B------:R-:W-:-:S04]  /*0590*/  UIADD3 UR6, UPT, UPT, -UR6, 0x100000, URZ ;  /* 0x0010000006067890 */ /* 0x000fc8000fffe1ff */
[----:B------:R-:W-:Y:S02]  /*05a0*/  USHF.L.U32 UR7, UR6, 0xb, URZ ;  /* 0x0000000b06077899 */ /* 0x000fe400080006ff */
[----:B------:R-:W-:Y:S02]  /*05b0*/  USHF.L.U32 UR6, UR6, 0x1, URZ ;  /* 0x0000000106067899 */ /* 0x000fe400080006ff */
[----:B-1----:R-:W-:Y:S01]  /*05c0*/  ULEA UR4, UR4, UR5, 0x18 ;  /* 0x0000000504047291 */ /* 0x002fe2000f8ec0ff */
[----:B------:R-:W1:Y:S11]  /*05d0*/  FENCE.VIEW.ASYNC.S ;  /* 0x00000000000073c6 */ /* 0x000e760000000000 */
[----:B-1----:R1:W3:Y:S01]  /*05e0*/  SYNCS.EXCH.64 URZ, [UR4], UR6 ;  /* 0x0000000604ff75b2 */ /* 0x0022e20008000100 */
[----:B------:R1:W4:Y:S01]  /*05f0*/  SYNCS.EXCH.64 URZ, [UR4+0x30], UR6 ;  /* 0x0000300604ff75b2 */ /* 0x0003220008000100 */
[----:B------:R1:W1:Y:S01]  /*0600*/  SYNCS.EXCH.64 URZ, [UR4+0x8], UR6 ;  /* 0x0000080604ff75b2 */ /* 0x0002620008000100 */
        /* <DEDUP_REMOVED lines=9> */
[----:B------:R-:W-:Y:S01]  /*06a0*/  NOP ;  /* 0x0000000000007918 */ /* 0x000fe20000000000 */
.L_x_9:
[----:B------:R-:W2:Y:S01]  /*06b0*/  SHFL.IDX PT, R2, R86, RZ, 0x1f ;  /* 0x00001fff56027589 */ /* 0x000ea200000e0000 */
[----:B------:R-:W-:Y:S01]  /*06c0*/  NOP ;  /* 0x0000000000007918 */ /* 0x000fe20000000000 */
[----:B--2---:R-:W-:-:S13]  /*06d0*/  ISETP.NE.AND P0, PT, R2, 0x1, PT ;  /* 0x000000010200780c */ /* 0x004fda0003f05270 */
[----:B------:R-:W-:Y:S05]  /*06e0*/  @P0 BRA `(.L_x_10) ;  /* 0x0000000000580947 */ /* 0x000fea0003800000 */
[----:B-1----:R-:W1:Y:S01]  /*06f0*/  S2UR UR4, SR_CgaCtaId ;  /* 0x00000000000479c3 */ /* 0x002e620000008800 */
[----:B------:R-:W-:Y:S01]  /*0700*/  UMOV UR5, 0x400 ;  /* 0x0000040000057882 */ /* 0x000fe20000000000 */
[----:B------:R-:W-:Y:S01]  /*0710*/  UMOV UR8, 0x20 ;  /* 0x0000002000087882 */ /* 0x000fe20000000000 */
[----:B------:R-:W-:Y:S01]  /*0720*/  UMOV UR6, 0x80 ;  /* 0x0000008000067882 */ /* 0x000fe20000000000 */
[----:B------:R-:W-:-:S04]  /*0730*/  UIADD3 UR8, UPT, UPT, -UR8, 0x100000, URZ ;  /* 0x0010000008087890 */ /* 0x000fc8000fffe1ff */
[----:B------:R-:W-:Y:S02]  /*0740*/  USHF.L.U32 UR9, UR8, 0xb, URZ ;  /* 0x0000000b08097899 */ /* 0x000fe400080006ff */
[----:B------:R-:W-:Y:S02]  /*0750*/  USHF.L.U32 UR8, UR8, 0x1, URZ ;  /* 0x0000000108087899 */ /* 0x000fe400080006ff */
[----:B------:R-:W-:-:S04]  /*0760*/  UIADD3 UR6, UPT, UPT, -UR6, 0x100000, URZ ;  /* 0x0010000006067890 */ /* 0x000fc8000fffe1ff */
[----:B------:R-:W-:Y:S02]  /*0770*/  USHF.L.U32 UR7, UR6, 0xb, URZ ;  /* 0x0000000b06077899 */ /* 0x000fe400080006ff */
[----:B------:R-:W-:Y:S01]  /*0780*/  USHF.L.U32 UR6, UR6, 0x1, URZ ;  /* 0x0000000106067899 */ /* 0x000fe200080006ff */
[----:B------:R-:W-:Y:S01]  /*0790*/  ELECT P0, URZ, PT ;  /* 0x0000000000ff782f */ /* 0x000fe20003800000 */
[----:B-1----:R-:W-:Y:S01]  /*07a0*/  ULEA UR4, UR4, UR5, 0x18 ;  /* 0x0000000504047291 */ /* 0x002fe2000f8ec0ff */
[----:B------:R-:W1:Y:S11]  /*07b0*/  FENCE.VIEW.ASYNC.S ;  /* 0x00000000000073c6 */ /* 0x000e760000000000 */
[----:B-1----:R2:W1:Y:S01]  /*07c0*/  SYNCS.EXCH.64 URZ, [UR4+0x60], UR8 ;  /* 0x0000600804ff75b2 */ /* 0x0024620008000100 */
[----:B------:R2:W1:Y:S01]  /*07d0*/  SYNCS.EXCH.64 URZ, [UR4+0x80], UR6 ;  /* 0x0000800604ff75b2 */ /* 0x0004620008000100 */
[----:B------:R2:W1:Y:S01]  /*07e0*/  SYNCS.EXCH.64 URZ, [UR4+0x68], UR8 ;  /* 0x0000680804ff75b2 */ /* 0x0004620008000100 */
[----:B------:R2:W1:Y:S01]  /*07f0*/  SYNCS.EXCH.64 URZ, [UR4+0x88], UR6 ;  /* 0x0000880604ff75b2 */ /* 0x0004620008000100 */
[----:B------:R2:W1:Y:S01]  /*0800*/  SYNCS.EXCH.64 URZ, [UR4+0x70], UR8 ;  /* 0x0000700804ff75b2 */ /* 0x0004620008000100 */
[----:B------:R2:W1:Y:S01]  /*0810*/  SYNCS.EXCH.64 URZ, [UR4+0x90], UR6 ;  /* 0x0000900604ff75b2 */ /* 0x0004620008000100 */
[----:B------:R2:W1:Y:S01]  /*0820*/  SYNCS.EXCH.64 URZ, [UR4+0x78], UR8 ;  /* 0x0000780804ff75b2 */ /* 0x0004620008000100 */
[----:B------:R2:W1:Y:S02]  /*0830*/  SYNCS.EXCH.64 URZ, [UR4+0x98], UR6 ;  /* 0x0000980604ff75b2 */ /* 0x0004640008000100 */
[----:B--2---:R-:W-:Y:S01]  /*0840*/  NOP ;  /* 0x0000000000007918 */ /* 0x004fe20000000000 */
.L_x_10:
[----:B------:R-:W2:Y:S01]  /*0850*/  SHFL.IDX PT, R2, R86, RZ, 0x1f ;  /* 0x00001fff56027589 */ /* 0x000ea200000e0000 */
[----:B------:R-:W-:Y:S01]  /*0860*/  NOP ;  /* 0x0000000000007918 */ /* 0x000fe20000000000 */
[----:B--2---:R-:W-:-:S13]  /*0870*/  ISETP.NE.AND P0, PT, R2, 0x3, PT ;  /* 0x000000030200780c */ /* 0x004fda0003f05270 */
[----:B------:R-:W-:Y:S05]  /*0880*/  @P0 BRA `(.L_x_11) ;  /* 0x0000000000300947 */ /* 0x000fea0003800000 */
[----:B-1----:R-:W1:Y:S01]  /*0890*/  S2UR UR4, SR_CgaCtaId ;  /* 0x00000000000479c3 */ /* 0x002e620000008800 */
[----:B------:R-:W-:Y:S01]  /*08a0*/  UMOV UR6, 0x400 ;  /* 0x0000040000067882 */ /* 0x000fe20000000000 */
[----:B------:R-:W-:Y:S01]  /*08b0*/  UMOV UR5, 0x20 ;  /* 0x0000002000057882 */ /* 0x000fe20000000000 */
[----:B------:R-:W-:Y:S01]  /*08c0*/  ELECT P0, URZ, PT ;  /* 0x0000000000ff782f */ /* 0x000fe20003800000 */
[----:B-1----:R-:W-:Y:S02]  /*08d0*/  ULEA UR6, UR4, UR6, 0x18 ;  /* 0x0000000604067291 */ /* 0x002fe4000f8ec0ff */
[----:B------:R-:W-:-:S04]  /*08e0*/  UIADD3 UR4, UPT, UPT, -UR5, 0x100000, URZ ;  /* 0x0010000005047890 */ /* 0x000fc8000fffe1ff */
[----:B------:R-:W-:Y:S02]  /*08f0*/  USHF.L.U32 UR5, UR4, 0xb, URZ ;  /* 0x0000000b04057899 */ /* 0x000fe400080006ff */
[----:B------:R-:W-:Y:S01]  /*0900*/  USHF.L.U32 UR4, UR4, 0x1, URZ ;  /* 0x0000000104047899 */ /* 0x000fe200080006ff */
[----:B------:R-:W1:Y:S11]  /*0910*/  FENCE.VIEW.ASYNC.S ;  /* 0x00000000000073c6 */ /* 0x000e760000000000 */
[----:B-1----:R2:W1:Y:S01]  /*0920*/  SYNCS.EXCH.64 URZ, [UR6+0xa0], UR4 ;  /* 0x0000a00406ff75b2 */ /* 0x0024620008000100 */
[----:B------:R2:W1:Y:S02]  /*0930*/  SYNCS.EXCH.64 URZ, [UR6+0xa8], UR4 ;  /* 0x0000a80406ff75b2 */ /* 0x0004640008000100 */
[----:B--2---:R-:W-:Y:S01]  /*0940*/  NOP ;  /* 0x0000000000007918 */ /* 0x004fe20000000000 */
.L_x_11:
[----:B------:R-:W2:Y:S01]  /*0950*/  SHFL.IDX PT, R2, R86, RZ, 0x1f ;  /* 0x00001fff56027589 */ /* 0x000ea200000e0000 */
[----:B------:R-:W-:Y:S01]  /*0960*/  NOP ;  /* 0x0000000000007918 */ /* 0x000fe20000000000 */
[----:B--2---:R-:W-:-:S13]  /*0970*/  ISETP.NE.AND P0, PT, R2, 0x4, PT ;  /* 0x000000040200780c */ /* 0x004fda0003f05270 */
[----:B------:R-:W-:Y:S05]  /*0980*/  @P0 BRA `(.L_x_12) ;  /* 0x0000000000440947 */ /* 0x000fea0003800000 */
[----:B-1----:R-:W1:Y:S01]  /*0990*/  S2UR UR6, SR_CgaCtaId ;  /* 0x00000000000679c3 */ /* 0x002e620000008800 */
[----:B------:R-:W-:Y:S01]  /*09a0*/  UMOV UR4, 0x100 ;  /* 0x0000010000047882 */ /* 0x000fe20000000000 */
[----:B------:R-:W-:Y:S01]  /*09b0*/  UMOV UR5, 0x400 ;  /* 0x0000040000057882 */ /* 0x000fe20000000000 */
[----:B------:R-:W-:Y:S01]  /*09c0*/  USEL UR4, UR4, 0xe0, UP3 ;  /* 0x000000e004047887 */ /* 0x000fe20009800000 */
[----:B------:R-:W-:Y:S01]  /*09d0*/  UMOV UR8, 0x1 ;  /* 0x0000000100087882 */ /* 0x000fe20000000000 */
[----:B------:R-:W-:Y:S01]  /*09e0*/  ELECT P0, URZ, PT ;  /* 0x0000000000ff782f */ /* 0x000fe20003800000 */
[----:B------:R-:W-:-:S04]  /*09f0*/  UIADD3 UR8, UPT, UPT, -UR8, 0x100000, URZ ;  /* 0x0010000008087890 */ /* 0x000fc8000fffe1ff */
[----:B------:R-:W-:Y:S02]  /*0a00*/  USHF.L.U32 UR9, UR8, 0xb, URZ ;  /* 0x0000000b08097899 */ /* 0x000fe400080006ff */
[----:B------:R-:W-:Y:S02]  /*0a10*/  USHF.L.U32 UR8, UR8, 0x1, URZ ;  /* 0x0000000108087899 */ /* 0x000fe400080006ff */
[----:B-1----:R-:W-:Y:S02]  /*0a20*/  ULEA UR6, UR6, UR5, 0x18 ;  /* 0x0000000506067291 */ /* 0x002fe4000f8ec0ff */
[----:B------:R-:W-:-:S04]  /*0a30*/  UIADD3 UR4, UPT, UPT, -UR4, 0x100000, URZ ;  /* 0x0010000004047890 */ /* 0x000fc8000fffe1ff */
[----:B------:R-:W-:Y:S02]  /*0a40*/  USHF.L.U32 UR5, UR4, 0xb, URZ ;  /* 0x0000000b04057899 */ /* 0x000fe400080006ff */
[----:B------:R-:W-:Y:S01]  /*0a50*/  USHF.L.U32 UR4, UR4, 0x1, URZ ;  /* 0x0000000104047899 */ /* 0x000fe200080006ff */
[----:B------:R-:W1:Y:S03]  /*0a60*/  FENCE.VIEW.ASYNC.S ;  /* 0x00000000000073c6 */ /* 0x000e660000000000 */
[----:B-1----:R2:W1:Y:S08]  /*0a70*/  SYNCS.EXCH.64 URZ, [UR6+0xb0], UR8 ;  /* 0x0000b00806ff75b2 */ /* 0x0024700008000100 */
[----:B------:R2:W1:Y:S02]  /*0a80*/  SYNCS.EXCH.64 URZ, [UR6+0xb8], UR4 ;  /* 0x0000b80406ff75b2 */ /* 0x0004640008000100 */
[----:B--2---:R-:W-:Y:S01]  /*0a90*/  NOP ;  /* 0x0000000000007918 */ /* 0x004fe20000000000 */
.L_x_12:
[----:B------:R-:W2:Y:S01]  /*0aa0*/  SHFL.IDX PT, R2, R86, RZ, 0x1f ;  /* 0x00001fff56027589 */ /* 0x000ea200000e0000 */
[----:B------:R-:W1:Y:S01]  /*0ab0*/  S2UR UR51, SR_CTAID.X ;  /* 0x00000000003379c3 */ /* 0x000e620000002500 */
[----:B------:R-:W-:-:S07]  /*0ac0*/  NOP ;  /* 0x0000000000007918 */ /* 0x000fce0000000000 */
[----:B------:R-:W1:Y:S01]  /*0ad0*/  S2UR UR24, SR_CTAID.Y ;  /* 0x00000000001879c3 */ /* 0x000e620000002600 */
[----:B--2---:R-:W-:-:S13]  /*0ae0*/  ISETP.NE.AND P0, PT, R2, 0x5, PT ;  /* 0x000000050200780c */ /* 0x004fda0003f05270 */
[----:B-1----:R-:W-:Y:S05]  /*0af0*/  @P0 BRA `(.L_x_13) ;  /* 0x0000000000480947 */ /* 0x002fea0003800000 */
[----:B------:R-:W1:Y:S01]  /*0b00*/  S2UR UR4, SR_CgaCtaId ;  /* 0x00000000000479c3 */ /* 0x000e620000008800 */
        /* <DEDUP_REMOVED lines=12> */
[----:B-1----:R1:W2:Y:S01]  /*0bd0*/  SYNCS.EXCH.64 URZ, [UR4+0xc0], UR8 ;  /* 0x0000c00804ff75b2 */ /* 0x0022a20008000100 */
[----:B------:R1:W1:Y:S01]  /*0be0*/  SYNCS.EXCH.64 URZ, [UR4+0xd0], UR6 ;  /* 0x0000d00604ff75b2 */ /* 0x0002620008000100 */
[----:B------:R1:W1:Y:S01]  /*0bf0*/  SYNCS.EXCH.64 URZ, [UR4+0xc8], UR8 ;  /* 0x0000c80804ff75b2 */ /* 0x0002620008000100 */
[----:B------:R1:W1:Y:S01]  /*0c00*/  SYNCS.EXCH.64 URZ, [UR4+0xd8], UR6 ;  /* 0x0000d80604ff75b2 */ /* 0x0002620008000100 */
[----:B------:R-:W-:Y:S01]  /*0c10*/  NOP ;  /* 0x0000000000007918 */ /* 0x000fe20000000000 */
.L_x_13:
[----:B------:R-:W-:-:S05]  /*0c20*/  CS2R.32 R78, SR_CgaSize ;  /* 0x00000000004e7805 */ /* 0x000fca0000008a00 */
[----:B------:R-:W-:-:S05]  /*0c30*/  IMAD R78, R78, -0xa0, RZ ;  /* 0xffffff604e4e7824 */ /* 0x000fca00078e02ff */
[----:B------:R-:W-:-:S14]  /*0c40*/  R2UR UR5, R78 ;  /* 0x000000004e0572ca */ /* 0x000fdc00000e0000 */
[----:B------:R-:W3:Y:S01]  /*0c50*/  LDCU UR5, c[0x0][UR5+0x2b0] ;  /* 0x00005600050577ac */ /* 0x000ee20008000800 */
[----:B------:R-:W-:Y:S02]  /*0c60*/  I2FP.F32.U32 R78, UR51 ;  /* 0x00000033004e7c45 */ /* 0x000fe40008201000 */
[----:B------:R-:W-:-:S05]  /*0c70*/  CS2R.32 R3, SR_CgaSize ;  /* 0x0000000000037805 */ /* 0x000fca0000008a00 */
[----:B------:R-:W-:-:S06]  /*0c80*/  IMAD R3, R3, -0xa0, RZ ;  /* 0xffffff6003037824 */ /* 0x000fcc00078e02ff */
[----:B------:R-:W4:Y:S01]  /*0c90*/  LDC R3, c[0x0][R3+0x2a0] ;  /* 0x0000a80003037b82 */ /* 0x000f220000000800 */
[----:B------:R-:W-:Y:S02]  /*0ca0*/  I2FP.F32.U32 R77, UR24 ;  /* 0x00000018004d7c45 */ /* 0x000fe40008201000 */
[----:B------:R-:W-:-:S05]  /*0cb0*/  CS2R.32 R2, SR_CgaSize ;  /* 0x0000000000027805 */ /* 0x000fca0000008a00 */
[----:B------:R-:W-:-:S05]  /*0cc0*/  IMAD R2, R2, -0xa0, RZ ;  /* 0xffffff6002027824 */ /* 0x000fca00078e02ff */
[----:B-1----:R-:W-:-:S14]  /*0cd0*/  R2UR UR4, R2 ;  /* 0x00000000020472ca */ /* 0x002fdc00000e0000 */
[----:B------:R-:W1:Y:S01]  /*0ce0*/  LDCU UR4, c[0x0][UR4+0x2b4] ;  /* 0x00005680040477ac */ /* 0x000e620008000800 */
[----:B------:R-:W-:Y:S01]  /*0cf0*/  NOP ;  /* 0x0000000000007918 */ /* 0x000fe20000000000 */
[----:B------:R-:W2:Y:S01]  /*0d00*/  LDCU UR19, c[0x0][0xc24] ;  /* 0x00018480ff1377ac */ /* 0x000ea20008000800 */
[----:B------:R-:W-:-:S05]  /*0d10*/  CS2R.32 R2, SR_CgaSize ;  /* 0x0000000000027805 */ /* 0x000fca0000008a00 */
[----:B------:R-:W-:-:S06]  /*0d20*/  IMAD R2, R2, -0xa0, RZ ;  /* 0xffffff6002027824 */ /* 0x000fcc00078e02ff */
[----:B------:R-:W4:Y:S01]  /*0d30*/  LDC R2, c[0x0][R2+0x2a4] ;  /* 0x0000a90002027b82 */ /* 0x000f220000000800 */
[----:B---3--:R-:W-:-:S07]  /*0d40*/  FMUL R78, R78, UR5 ;  /* 0x000000054e4e7c20 */ /* 0x008fce0008400000 */
[----:B------:R-:W3:Y:S01]  /*0d50*/  S2UR UR52, SR_CTAID.Z ;  /* 0x00000000003479c3 */ /* 0x000ee20000002700 */
[----:B-1----:R-:W-:Y:S01]  /*0d60*/  FMUL R77, R77, UR4 ;  /* 0x000000044d4d7c20 */ /* 0x002fe20008400000 */
[----:B------:R-:W1:Y:S01]  /*0d70*/  F2I.U32.TRUNC.NTZ R78, R78 ;  /* 0x0000004e004e7305 */ /* 0x000e62000020f000 */
[----:B--2---:R-:W-:-:S07]  /*0d80*/  UISETP.GE.AND UP0, UPT, UR19, 0x1, UPT ;  /* 0x000000011300788c */ /* 0x004fce000bf06270 */
[----:B------:R-:W2:Y:S01]  /*0d90*/  F2I.U32.TRUNC.NTZ R77, R77 ;  /* 0x0000004d004d7305 */ /* 0x000ea2000020f000 */
[----:B-1----:R-:W-:-:S05]  /*0da0*/  IADD3 R78, PT, PT, -R78, RZ, RZ ;  /* 0x000000ff4e4e7210 */ /* 0x002fca0007ffe1ff */
[----:B----4-:R-:W-:Y:S01]  /*0db0*/  IMAD R78, R3, R78, UR51 ;  /* 0x00000033034e7e24 */ /* 0x010fe2000f8e024e */
[----:B--2---:R-:W-:-:S05]  /*0dc0*/  IADD3 R77, PT, PT, -R77, RZ, RZ ;  /* 0x000000ff4d4d7210 */ /* 0x004fca0007ffe1ff */
[----:B------:R-:W-:Y:S01]  /*0dd0*/  IMAD R77, R2, R77, UR24 ;  /* 0x00000018024d7e24 */ /* 0x000fe2000f8e024d */
[----:B------:R-:W-:Y:S06]  /*0de0*/  BAR.SYNC.DEFER_BLOCKING 0x0 ;  /* 0x0000000000007b1d */ /* 0x000fec0000010000 */
[----:B---3--:R-:W-:Y:S05]  /*0df0*/  BRA.U !UP0, `(.L_x_14) ;  /* 0x0000000108d47547 */ /* 0x008fea000b800000 */
[----:B------:R-:W1:Y:S01]  /*0e00*/  LDCU.128 UR20, c[0x0][0xc10] ;  /* 0x00018200ff1477ac */ /* 0x000e620008000c00 */
[----:B------:R-:W2:Y:S01]  /*0e10*/  LDCU UR6, c[0x0][0x370] ;  /* 0x00006e00ff0677ac */ /* 0x000ea20008000800 */
[----:B------:R-:W3:Y:S01]  /*0e20*/  LDCU UR4, c[0x0][0x374] ;  /* 0x00006e80ff0477ac */ /* 0x000ee20008000800 */
[----:B------:R-:W4:Y:S01]  /*0e30*/  LDCU UR25, c[0x0][0xc0c] ;  /* 0x00018180ff1977ac */ /* 0x000f220008000800 */
[----:B------:R-:W4:Y:S01]  /*0e40*/  LDCU UR5, c[0x0][0xc20] ;  /* 0x00018400ff0577ac */ /* 0x000f220008000800 */
[----:B------:R-:W4:Y:S01]  /*0e50*/  LDCU.64 UR16, c[0x0][0xc28] ;  /* 0x00018500ff1077ac */ /* 0x000f220008000a00 */
[----:B-1----:R-:W-:Y:S02]  /*0e60*/  UISETP.NE.AND UP0, UPT, UR22, 0x1, UPT ;  /* 0x000000011600788c */ /* 0x002fe4000bf05270 */
[----:B---3--:R-:W-:Y:S02]  /*0e70*/  UIMAD.WIDE.U32 UR8, UR4, UR23, URZ ;  /* 0x00000017040872a5 */ /* 0x008fe4000f8e00ff */
[----:B--2---:R-:W-:-:S02]  /*0e80*/  UIMAD.WIDE.U32 UR10, UR6, UR20, URZ ;  /* 0x00000014060a72a5 */ /* 0x004fc4000f8e00ff */
[----:B----4-:R-:W-:Y:S02]  /*0e90*/  UISETP.NE.AND UP2, UPT, UR25, 0x1, UPT ;  /* 0x000000011900788c */ /* 0x010fe4000bf45270 */
[----:B------:R-:W-:Y:S01]  /*0ea0*/  UISETP.NE.AND UP4, UPT, UR19, 0x1, UPT ;  /* 0x000000011300788c */ /* 0x000fe2000bf85270 */
[----:B------:R-:W-:Y:S02]  /*0eb0*/  UMOV UR8, UR9 ;  /* 0x0000000900087c82 */ /* 0x000fe40008000000 */
[----:B------:R-:W-:Y:S01]  /*0ec0*/  UMOV UR10, UR11 ;  /* 0x0000000b000a7c82 */ /* 0x000fe20008000000 */
[----:B------:R-:W-:Y:S02]  /*0ed0*/  @UP0 USHF.R.U32.HI UR4, URZ, UR5, UR8 ;  /* 0x00000005ff040299 */ /* 0x000fe40008011608 */
[----:B------:R-:W-:Y:S02]  /*0ee0*/  UIMAD.WIDE.U32 UR12, UR24, UR23, URZ ;  /* 0x00000017180c72a5 */ /* 0x000fe4000f8e00ff */
[----:B------:R-:W-:-:S02]  /*0ef0*/  UIMAD.WIDE.U32 UR8, UR4, UR16, URZ ;  /* 0x00000010040872a5 */ /* 0x000fc4000f8e00ff */
[----:B------:R-:W-:Y:S02]  /*0f00*/  @UP2 USHF.R.U32.HI UR6, URZ, UR21, UR10 ;  /* 0x00000015ff062299 */ /* 0x000fe4000801160a */
[----:B------:R-:W-:Y:S02]  /*0f10*/  UIMAD.WIDE.U32 UR14, UR51, UR20, URZ ;  /* 0x00000014330e72a5 */ /* 0x000fe4000f8e00ff */
[----:B------:R-:W-:Y:S01]  /*0f20*/  UIMAD.WIDE.U32 UR10, UR6, UR16, URZ ;  /* 0x00000010060a72a5 */ /* 0x000fe2000f8e00ff */
[----:B------:R-:W-:Y:S01]  /*0f30*/  UMOV UR12, UR13 ;  /* 0x0000000d000c7c82 */ /* 0x000fe20008000000 */
[----:B------:R-:W-:Y:S01]  /*0f40*/  UMOV UR8, UR9 ;  /* 0x0000000900087c82 */ /* 0x000fe20008000000 */
[----:B------:R-:W-:Y:S02]  /*0f50*/  USHF.R.U32.HI UR12, URZ, UR5, UR12 ;  /* 0x00000005ff0c7299 */ /* 0x000fe4000801160c */
[----:B------:R-:W-:Y:S01]  /*0f60*/  @UP4 USHF.R.U32.HI UR4, URZ, UR17, UR8 ;  /* 0x00000011ff044299 */ /* 0x000fe20008011608 */
[----:B------:R-:W-:Y:S01]  /*0f70*/  UMOV UR14, UR15 ;  /* 0x0000000f000e7c82 */ /* 0x000fe20008000000 */
[----:B------:R-:W-:Y:S01]  /*0f80*/  UMOV UR10, UR11 ;  /* 0x0000000b000a7c82 */ /* 0x000fe20008000000 */
[----:B------:R-:W-:-:S02]  /*0f90*/  USHF.R.U32.HI UR14, URZ, UR21, UR14 ;  /* 0x00000015ff0e7299 */ /* 0x000fc4000801160e */
[----:B------:R-:W-:Y:S02]  /*0fa0*/  USEL UR5, UR24, UR12, !UP0 ;  /* 0x0000000c18057287 */ /* 0x000fe4000c000000 */
[----:B------:R-:W-:Y:S02]  /*0fb0*/  @UP4 USHF.R.U32.HI UR6, URZ, UR17, UR10 ;  /* 0x00000011ff064299 */ /* 0x000fe4000801160a */
[----:B------:R-:W-:Y:S02]  /*0fc0*/  UIMAD UR7, UR4, UR19, URZ ;  /* 0x00000013040772a4 */ /* 0x000fe4000f8e02ff */
[----:B------:R-:W-:Y:S02]  /*0fd0*/  USEL UR4, UR51, UR14, !UP2 ;  /* 0x0000000e33047287 */ /* 0x000fe4000d000000 */
[----:B------:R-:W-:Y:S02]  /*0fe0*/  UIMAD UR10, UR6, UR19, URZ ;  /* 0x00000013060a72a4 */ /* 0x000fe4000f8e02ff */
[----:B------:R-:W-:-:S02]  /*0ff0*/  UISETP.GE.AND UP0, UPT, UR5, UR7, UPT ;  /* 0x000000070500728c */ /* 0x000fc4000bf06270 */
[----:B------:R-:W-:Y:S02]  /*1000*/  UIMAD.WIDE.U32 UR8, UR5, UR16, URZ ;  /* 0x00000010050872a5 */ /* 0x000fe4000f8e00ff */
[----:B------:R-:W-:Y:S02]  /*1010*/  UISETP.GE.OR UP0, UPT, UR4, UR10, UP0 ;  /* 0x0000000a0400728c */ /* 0x000fe40008706670 */
[----:B------:R-:W-:Y:S02]  /*1020*/  UIMAD.WIDE.U32 UR10, UR4, UR16, URZ ;  /* 0x00000010040a72a5 */ /* 0x000fe4000f8e00ff */
[----:B------:R-:W-:Y:S01]  /*1030*/  UIADD3 UR10, UPT, UPT, -UR4, URZ, URZ ;  /* 0x000000ff040a7290 */ /* 0x000fe2000fffe1ff */
[----:B------:R-:W-:Y:S01]  /*1040*/  UMOV UR8, UR9 ;  /* 0x0000000900087c82 */ /* 0x000fe20008000000 */
[----:B------:R-:W-:Y:S02]  /*1050*/  UIADD3 UR9, UPT, UPT, -UR5, URZ, URZ ;  /* 0x000000ff05097290 */ /* 0x000fe4000fffe1ff */
[----:B------:R-:W-:-:S03]  /*1060*/  USHF.R.U32.HI UR8, URZ, UR17, UR8 ;  /* 0x00000011ff087299 */ /* 0x000fc60008011608 */
[----:B------:R-:W-:Y:S01]  /*1070*/  @!UP0 UMOV UR7, UR11 ;  /* 0x0000000b00078c82 */ /* 0x000fe20008000000 */
[----:B------:R-:W-:Y:S02]  /*1080*/  UIMAD UR24, UR22, UR9, UR24 ;  /* 0x00000009161872a4 */ /* 0x000fe4000f8e0218 */
[----:B------:R-:W-:Y:S02]  /*1090*/  USEL UR8, UR5, UR8, !UP4 ;  /* 0x0000000805087287 */ /* 0x000fe4000e000000 */
[----:B------:R-:W-:Y:S02]  /*10a0*/  @!UP0 USHF.R.U32.HI UR7, URZ, UR17, UR7 ;  /* 0x00000011ff078299 */ /* 0x000fe40008011607 */
[----:B------:R-:W-:Y:S02]  /*10b0*/  UIADD3 UR9, UPT, UPT, -UR8, URZ, URZ ;  /* 0x000000ff08097290 */ /* 0x000fe4000fffe1ff */
[----:B------:R-:W-:Y:S02]  /*10c0*/  @!UP0 USEL UR7, UR4, UR7, !UP4 ;  /* 0x0000000704078287 */ /* 0x000fe4000e000000 */
[----:B------:R-:W-:-:S02]  /*10d0*/  UIMAD UR9, UR19, UR9, UR5 ;  /* 0x00000009130972a4 */ /* 0x000fc4000f8e0205 */
[----:B------:R-:W-:Y:S02]  /*10e0*/  @!UP0 UIADD3 UR8, UPT, UPT, UR8, -UR7, URZ ;  /* 0x8000000708088290 */ /* 0x000fe4000fffe0ff */
[----:B------:R-:W-:Y:S02]  /*10f0*/  @!UP0 UIMAD UR7, UR9, UR6, UR7 ;  /* 0x00000006090782a4 */ /* 0x000fe4000f8e0207 */
[----:B------:R-:W-:Y:S02]  /*1100*/  @!UP0 UIMAD UR5, UR8, UR19, UR4 ;  /* 0x00000013080582a4 */ /* 0x000fe4000f8e0204 */
[----:B------:R-:W-:Y:S02]  /*1110*/  UIMAD UR6, UR25, UR10, UR51 ;  /* 0x0000000a190672a4 */ /* 0x000fe4000f8e0233 */
[----:B------:R-:W-:Y:S01]  /*1120*/  UIMAD UR24, UR5, UR22, UR24 ;  /* 0x00000016051872a4 */ /* 0x000fe2000f8e0218 */
[----:B------:R-:W-:Y:S02]  /*1130*/  @!UP0 UMOV UR4, UR7 ;  /* 0x0000000700048c82 */ /* 0x000fe40008000000 */
[----:B------:R-:W-:-:S12]  /*1140*/  UIMAD UR51, UR4, UR25, UR6 ;  /* 0x00000019043372a4 */ /* 0x000fd8000f8e0206 */
.L_x_14:
[----:B------:R-:W1:Y:S02]  /*1150*/  LDCU UR4, c[0x0][0xc30] ;  /* 0x00018600ff0477ac */ /* 0x000e640008000800 */
[----:B-1----:R-:W-:-:S09]  /*1160*/  UISETP.NE.AND UP0, UPT, UR4, 0x1, UPT ;  /* 0x000000010400788c */ /* 0x002fd2000bf05270 */
[----:B------:R-:W-:Y:S05]  /*1170*/  BRA.U UP0, `(.L_x_15) ;  /* 0x0000000100447547 */ /* 0x000fea000b800000 */
[----:B------:R-:W1:Y:S01]  /*1180*/  LDCU.128 UR8, c[0x0][0xc10] ;  /* 0x00018200ff0877ac */ /* 0x000e620008000c00 */
[----:B------:R-:W2:Y:S01]  /*1190*/  LDCU UR12, c[0x0][0xc0c] ;  /* 0x00018180ff0c77ac */ /* 0x000ea20008000800 */
[----:B------:R-:W3:Y:S01]  /*11a0*/  LDCU UR13, c[0x0][0xc20] ;  /* 0x00018400ff0d77ac */ /* 0x000ee20008000800 */
[----:B-1----:R-:W-:Y:S02]  /*11b0*/  UIMAD.WIDE.U32 UR6, UR51, UR8, URZ ;  /* 0x00000008330672a5 */ /* 0x002fe4000f8e00ff */
[----:B------:R-:W-:Y:S02]  /*11c0*/  UIMAD.WIDE.U32 UR4, UR24, UR11, URZ ;  /* 0x0000000b180472a5 */ /* 0x000fe4000f8e00ff */
[----:B--2---:R-:W-:Y:S02]  /*11d0*/  UISETP.NE.AND UP2, UPT, UR12, 0x1, UPT ;  /* 0x000000010c00788c */ /* 0x004fe4000bf45270 */
[----:B------:R-:W-:Y:S01]  /*11e0*/  UISETP.NE.AND UP0, UPT, UR10, 0x1, UPT ;  /* 0x000000010a00788c */ /* 0x000fe2000bf05270 */
[----:B------:R-:W-:-:S02]  /*11f0*/  UMOV UR6, UR7 ;  /* 0x0000000700067c82 */ /* 0x000fc40008000000 */
[----:B------:R-:W-:Y:S01]  /*1200*/  UMOV UR4, UR5 ;  /* 0x0000000500047c82 */ /* 0x000fe20008000000 */
[----:B------:R-:W-:Y:S02]  /*1210*/  USHF.R.U32.HI UR6, URZ, UR9, UR6 ;  /* 0x00000009ff067299 */ /* 0x000fe40008011606 */
[----:B---3--:R-:W-:Y:S02]  /*1220*/  USHF.R.U32.HI UR4, URZ, UR13, UR4 ;  /* 0x0000000dff047299 */ /* 0x008fe40008011604 */
[----:B------:R-:W-:Y:S02]  /*1230*/  USEL UR5, UR51, UR6, !UP2 ;  /* 0x0000000633057287 */ /* 0x000fe4000d000000 */
[----:B------:R-:W-:-:S04]  /*1240*/  USEL UR4, UR24, UR4, !UP0 ;  /* 0x0000000418047287 */ /* 0x000fc8000c000000 */
[----:B------:R-:W-:Y:S02]  /*1250*/  UIADD3 UR6, UPT, UPT, UR5, -UR4, URZ ;  /* 0x8000000405067290 */ /* 0x000fe4000fffe0ff */
[----:B------:R-:W-:Y:S02]  /*1260*/  UIADD3 UR4, UPT, UPT, -UR5, UR4, URZ ;  /* 0x0000000405047290 */ /* 0x000fe4000fffe1ff */
[----:B------:R-:W-:Y:S02]  /*1270*/  UIMAD UR24, UR6, UR10, UR24 ;  /* 0x0000000a061872a4 */ /* 0x000fe4000f8e0218 */
[----:B------:R-:W-:-:S12]  /*1280*/  UIMAD UR51, UR4, UR12, UR51 ;  /* 0x0000000c043372a4 */ /* 0x000fd8000f8e0233 */
.L_x_15:
[----:B------:R-:W-:Y:S01]  /*1290*/  BAR.SYNC.DEFER_BLOCKING 0x0 ;  /* 0x0000000000007b1d */ /* 0x000fe20000010000 */
[----:B------:R-:W-:Y:S01]  /*12a0*/  UISETP.NE.AND UP0, UPT, UR18, 0x2, UPT ;  /* 0x000000021200788c */ /* 0x000fe2000bf05270 */
[----:B------:R-:W-:Y:S02]  /*12b0*/  ISETP.NE.OR P3, PT, R0, 0x2, !P3 ;  /* 0x000000020000780c */ /* 0x000fe40005f65670 */
[----:B------:R-:W-:Y:S02]  /*12c0*/  LOP3.LUT R0, R83, 0x1f, RZ, 0xc0, !PT ;  /* 0x0000001f53007812 */ /* 0x000fe400078ec0ff */
[----:B------:R-:W1:Y:S04]  /*12d0*/  LDCU UR39, c[0x0][0xc24] ;  /* 0x00018480ff2777ac */ /* 0x000e680008000800 */
[----:B------:R-:W-:Y:S05]  /*12e0*/  BRA.U UP0, `(.L_x_16) ;  /* 0x0000001900d07547 */ /* 0x000fea000b800000 */
[----:B------:R-:W2:Y:S01]  /*12f0*/  LDCU UR5, c[0x0][0x388] ;  /* 0x00007100ff0577ac */ /* 0x000ea20008000800 */
[----:B------:R-:W-:Y:S01]  /*1300*/  PLOP3.LUT P1, PT, PT, PT, UP3, 0x80, 0x8 ;  /* 0x000000000008781c */ /* 0x000fe20003f2f038 */
[----:B------:R-:W-:Y:S01]  /*1310*/  IMAD.MOV.U32 R2, RZ, RZ, RZ ;  /* 0x000000ffff027224 */ /* 0x000fe200078e00ff */
[----:B------:R-:W-:Y:S01]  /*1320*/  ISETP.EQ.OR P2, PT, R0, RZ, P3 ;  /* 0x000000ff0000720c */ /* 0x000fe20001f42670 */
[----:B------:R-:W3:Y:S01]  /*1330*/  LDCU UR8, c[0x0][0x38c] ;  /* 0x00007180ff0877ac */ /* 0x000ee20008000800 */
[----:B------:R-:W-:Y:S01]  /*1340*/  PLOP3.LUT P1, PT, P1, PT, PT, 0x8, 0x80 ;  /* 0x000000000080781c */ /* 0x000fe20000f2e170 */
[----:B------:R-:W4:Y:S01]  /*1350*/  LDCU.64 UR6, c[0x0][0x390] ;  /* 0x00007200ff0677ac */ /* 0x000f220008000a00 */
[----:B------:R-:W1:Y:S01]  /*1360*/  LDCU UR62, c[0x0][0x370] ;  /* 0x00006e00ff3e77ac */ /* 0x000e620008000800 */
[----:B------:R-:W1:Y:S01]  /*1370*/  LDCU.64 UR54, c[0x0][0x348] ;  /* 0x00006900ff3677ac */ /* 0x000e620008000a00 */
[----:B--2---:R-:W-:Y:S01]  /*1380*/  UIADD3 UR5, UPT, UPT, UR5, 0x3f, URZ ;  /* 0x0000003f05057890 */ /* 0x004fe2000fffe0ff */
[----:B------:R-:W2:Y:S03]  /*1390*/  LDCU UR61, c[0x0][0x374] ;  /* 0x00006e80ff3d77ac */ /* 0x000ea60008000800 */
[----:B------:R-:W-:Y:S01]  /*13a0*/  USHF.R.S32.HI UR4, URZ, 0x1f, UR5 ;  /* 0x0000001fff047899 */ /* 0x000fe20008011405 */
[----:B------:R-:W-:Y:S01]  /*13b0*/  UMOV UR40, 0x1 ;  /* 0x0000000100287882 */ /* 0x000fe20000000000 */
[----:B------:R-:W-:-:S02]  /*13c0*/  UMOV UR44, URZ ;  /* 0x000000ff002c7c82 */ /* 0x000fc40008000000 */
[----:B------:R-:W-:Y:S01]  /*13d0*/  ULEA.HI UR4, UR4, UR5, URZ, 0x6 ;  /* 0x0000000504047291 */ /* 0x000fe2000f8f30ff */
[----:B------:R-:W-:Y:S01]  /*13e0*/  UMOV UR30, URZ ;  /* 0x000000ff001e7c82 */ /* 0x000fe20008000000 */
[----:B------:R-:W-:Y:S02]  /*13f0*/  UMOV UR52, URZ ;  /* 0x000000ff00347c82 */ /* 0x000fe40008000000 */
[----:B------:R-:W-:-:S04]  /*1400*/  USHF.R.S32.HI UR4, URZ, 0x6, UR4 ;  /* 0x00000006ff047899 */ /* 0x000fc80008011404 */
[----:B---3--:R-:W-:-:S04]  /*1410*/  UIMAD UR4, UR4, UR8, URZ ;  /* 0x00000008040472a4 */ /* 0x008fc8000f8e02ff */
[----:B----4-:R-:W-:-:S04]  /*1420*/  UIMAD UR4, UR4, UR6, URZ ;  /* 0x00000006040472a4 */ /* 0x010fc8000f8e02ff */
[----:B------:R-:W-:-:S04]  /*1430*/  UIMAD UR63, UR4, UR7, URZ ;  /* 0x00000007043f72a4 */ /* 0x000fc8000f8e02ff */
[----:B------:R-:W-:Y:S02]  /*1440*/  UISETP.NE.AND UP1, UPT, UR63, URZ, UPT ;  /* 0x000000ff3f00728c */ /* 0x000fe4000bf25270 */
[----:B------:R-:W-:-:S04]  /*1450*/  UISETP.LT.U32.AND UP0, UPT, UR63, 0x6, UPT ;  /* 0x000000063f00788c */ /* 0x000fc8000bf01070 */
[----:B------:R-:W-:-:S04]  /*1460*/  USEL UR4, UR63, 0x6, UP0 ;  /* 0x000000063f047887 */ /* 0x000fc80008000000 */
[----:B------:R-:W-:Y:S02]  /*1470*/  UIADD3 UR5, UPT, UPT, UR4, -0x1, URZ ;  /* 0xffffffff04057890 */ /* 0x000fe4000fffe0ff */
[----:B------:R-:W-:Y:S02]  /*1480*/  @!UP1 UIADD3 UR5, UPT, UPT, UR4, URZ, URZ ;  /* 0x000000ff04059290 */ /* 0x000fe4000fffe0ff */
[----:B------:R-:W-:Y:S02]  /*1490*/  UIADD3 UR60, UPT, UPT, UR63, -UR4, URZ ;  /* 0x800000043f3c7290 */ /* 0x000fe4000fffe0ff */
[----:B-12---:R-:W-:-:S12]  /*14a0*/  UIADD3 UR64, UPT, UPT, UR5, 0x1, URZ ;  /* 0x0000000105407890 */ /* 0x006fd8000fffe0ff */
.L_x_32:
[----:B------:R-:W1:Y:S01]  /*14b0*/  S2UR UR45, SR_CgaCtaId ;  /* 0x00000000002d79c3 */ /* 0x000e620000008800 */
[----:B------:R-:W-:Y:S01]  /*14c0*/  UMOV UR4, 0x400 ;  /* 0x0000040000047882 */ /* 0x000fe20000000000 */
[----:B------:R-:W-:Y:S01]  /*14d0*/  MOV R0, UR40 ;  /* 0x0000002800007c02 */ /* 0x000fe20008000f00 */
[----:B------:R-:W-:Y:S02]  /*14e0*/  UISETP.NE.AND UP0, UPT, UR63, URZ, UPT ;  /* 0x000000ff3f00728c */ /* 0x000fe4000bf05270 */
[----:B------:R-:W-:Y:S01]  /*14f0*/  USHF.L.U32 UR50, UR51, 0x7, URZ ;  /* 0x0000000733327899 */ /* 0x000fe200080006ff */
[----:B------:R-:W-:Y:S01]  /*1500*/  SHF.L.U32 R0, R0, 0x1f, RZ ;  /* 0x0000001f00007819 */ /* 0x000fe200000006ff */
[----:B------:R-:W-:Y:S01]  /*1510*/  USHF.L.U32 UR34, UR24, 0x7, URZ ;  /* 0x0000000718227899 */ /* 0x000fe200080006ff */
[----:B------:R-:W-:Y:S01]  /*1520*/  UMOV UR31, URZ ;  /* 0x000000ff001f7c82 */ /* 0x000fe20008000000 */
[----:B------:R-:W-:Y:S01]  /*1530*/  UMOV UR38, URZ ;  /* 0x000000ff00267c82 */ /* 0x000fe20008000000 */
[----:B------:R-:W-:Y:S01]  /*1540*/  UMOV UR37, URZ ;  /* 0x000000ff00257c82 */ /* 0x000fe20008000000 */
[----:B------:R-:W-:Y:S01]  /*1550*/  UMOV UR36, URZ ;  /* 0x000000ff00247c82 */ /* 0x000fe20008000000 */
[----:B-1----:R-:W-:-:S04]  /*1560*/  ULEA UR45, UR45, UR4, 0x18 ;  /* 0x000000042d2d7291 */ /* 0x002fc8000f8ec0ff */
[----:B------:R-:W-:-:S09]  /*1570*/  ULEA UR4, UR44, UR45, 0x3 ;  /* 0x0000002d2c047291 */ /* 0x000fd2000f8e18ff */
[----:B------:R1:W2:Y:S01]  /*1580*/  SYNCS.PHASECHK.TRANS64.TRYWAIT P0, [UR4+0x30], R0 ;  /* 0x00003000ff0075a7 */ /* 0x0002a20008001104 */
[----:B------:R-:W-:Y:S05]  /*1590*/  BRA.U !UP0, `(.L_x_17) ;  /* 0x0000000508b47547 */ /* 0x000fea000b800000 */
[----:B------:R-:W3:Y:S01]  /*15a0*/  LDCU.128 UR12, c[0x0][0x480] ;  /* 0x00009000ff0c77ac */ /* 0x000ee20008000c00 */
[----:B------:R-:W4:Y:S01]  /*15b0*/  LDCU.128 UR8, c[0x0][0x490] ;  /* 0x00009200ff0877ac */ /* 0x000f220008000c00 */
[----:B------:R-:W1:Y:S01]  /*15c0*/  LDCU.64 UR26, c[0x0][0x4c0] ;  /* 0x00009800ff1a77ac */ /* 0x000e620008000a00 */
[----:B------:R-:W1:Y:S01]  /*15d0*/  LDCU.64 UR16, c[0x0][0x4f0] ;  /* 0x00009e00ff1077ac */ /* 0x000e620008000a00 */
[----:B------:R-:W1:Y:S01]  /*15e0*/  LDCU UR19, c[0x0][0x4ec] ;  /* 0x00009d80ff1377ac */ /* 0x000e620008000800 */
[----:B---3--:R-:W-:Y:S02]  /*15f0*/  UIMAD.WIDE.U32 UR4, UR50, UR13, URZ ;  /* 0x0000000d320472a5 */ /* 0x008fe4000f8e00ff */
[----:B------:R-:W-:Y:S02]  /*1600*/  UISETP.NE.AND UP0, UPT, UR12, 0x1, UPT ;  /* 0x000000010c00788c */ /* 0x000fe4000bf05270 */
[----:B------:R-:W-:Y:S02]  /*1610*/  USHF.R.U32.HI UR5, URZ, UR14, UR5 ;  /* 0x0000000eff057299 */ /* 0x000fe40008011605 */
[----:B------:R-:W-:-:S02]  /*1620*/  UIADD3 UR52, UPT, UPT, UR64, UR30, URZ ;  /* 0x0000001e40347290 */ /* 0x000fc4000fffe0ff */
[----:B------:R-:W-:Y:S02]  /*1630*/  USEL UR5, UR50, UR5, !UP0 ;  /* 0x0000000532057287 */ /* 0x000fe4000c000000 */
[----:B------:R-:W-:Y:S02]  /*1640*/  UISETP.NE.AND UP0, UPT, UR15, 0x1, UPT ;  /* 0x000000010f00788c */ /* 0x000fe4000bf05270 */
[----:B----4-:R-:W-:Y:S01]  /*1650*/  UIMAD.WIDE.U32 UR6, UR5, UR8, URZ ;  /* 0x00000008050672a5 */ /* 0x010fe2000f8e00ff */
[----:B------:R-:W3:Y:S01]  /*1660*/  LDCU UR8, c[0x0][0x4a0] ;  /* 0x00009400ff0877ac */ /* 0x000ee20008000800 */
[----:B------:R-:W4:Y:S05]  /*1670*/  LDCU UR51, c[0x0][0x38c] ;  /* 0x00007180ff3377ac */ /* 0x000f2a0008000800 */
[----:B------:R-:W-:Y:S01]  /*1680*/  UMOV UR4, UR7 ;  /* 0x0000000700047c82 */ /* 0x000fe20008000000 */
[----:B------:R-:W1:Y:S01]  /*1690*/  LDCU.64 UR46, c[0x0][0x390] ;  /* 0x00007200ff2e77ac */ /* 0x000e620008000a00 */
[----:B------:R-:W-:Y:S01]  /*16a0*/  USHF.R.U32.HI UR4, URZ, UR9, UR4 ;  /* 0x00000009ff047299 */ /* 0x000fe20008011604 */
[----:B------:R-:W4:Y:S03]  /*16b0*/  LDCU UR9, c[0x0][0x4c8] ;  /* 0x00009900ff0977ac */ /* 0x000f260008000800 */
[----:B------:R-:W-:-:S02]  /*16c0*/  USEL UR4, UR5, UR4, !UP0 ;  /* 0x0000000405047287 */ /* 0x000fc4000c000000 */
[----:B------:R-:W-:Y:S02]  /*16d0*/  UISETP.NE.AND UP0, UPT, UR10, 0x1, UPT ;  /* 0x000000010a00788c */ /* 0x000fe4000bf05270 */
[----:B------:R-:W-:Y:S01]  /*16e0*/  UIMAD.WIDE.U32 UR6, UR4, UR11, URZ ;  /* 0x0000000b040672a5 */ /* 0x000fe2000f8e00ff */
[----:B------:R-:W1:Y:S01]  /*16f0*/  LDCU.64 UR24, c[0x0][0x4d0] ;  /* 0x00009a00ff1877ac */ /* 0x000e620008000a00 */
[----:B------:R-:W-:-:S05]  /*1700*/  UMOV UR31, URZ ;  /* 0x000000ff001f7c82 */ /* 0x000fca0008000000 */
[----:B------:R-:W-:Y:S01]  /*1710*/  UMOV UR6, UR7 ;  /* 0x0000000700067c82 */ /* 0x000fe20008000000 */
[----:B------:R-:W-:Y:S02]  /*1720*/  UIADD3 UR7, UPT, UPT, -UR4, URZ, URZ ;  /* 0x000000ff04077290 */ /* 0x000fe4000fffe1ff */
[----:B---3--:R-:W-:Y:S02]  /*1730*/  USHF.R.U32.HI UR6, URZ, UR8, UR6 ;  /* 0x00000008ff067299 */ /* 0x008fe40008011606 */
[----:B------:R-:W-:Y:S02]  /*1740*/  UIADD3 UR8, UPT, UPT, -UR5, URZ, URZ ;  /* 0x000000ff05087290 */ /* 0x000fe4000fffe1ff */
[----:B------:R-:W-:Y:S02]  /*1750*/  USEL UR22, UR4, UR6, !UP0 ;  /* 0x0000000604167287 */ /* 0x000fe4000c000000 */
[----:B------:R-:W-:Y:S02]  /*1760*/  UIMAD UR7, UR15, UR7, UR5 ;  /* 0x000000070f0772a4 */ /* 0x000fe4000f8e0205 */
[----:B------:R-:W-:-:S02]  /*1770*/  UIADD3 UR6, UPT, UPT, -UR22, URZ, URZ ;  /* 0x000000ff16067290 */ /* 0x000fc4000fffe1ff */
[----:B------:R-:W-:Y:S02]  /*1780*/  UIMAD UR8, UR12, UR8, UR50 ;  /* 0x000000080c0872a4 */ /* 0x000fe4000f8e0232 */
[----:B------:R-:W-:Y:S02]  /*1790*/  UIMAD UR21, UR10, UR6, UR4 ;  /* 0x000000060a1572a4 */ /* 0x000fe4000f8e0204 */
[----:B-1----:R-:W-:Y:S01]  /*17a0*/  UIMAD UR20, UR7, UR27, UR16 ;  /* 0x0000001b071472a4 */ /* 0x002fe2000f8e0210 */
[----:B------:R-:W1:Y:S04]  /*17b0*/  LDCU UR15, c[0x0][0x4cc] ;  /* 0x00009980ff0f77ac */ /* 0x000e680008000800 */
[----:B------:R-:W3:Y:S01]  /*17c0*/  LDCU UR6, c[0x0][0x500] ;  /* 0x0000a000ff0677ac */ /* 0x000ee20008000800 */
[----:B------:R-:W1:Y:S01]  /*17d0*/  LDCU.64 UR4, c[0x0][0x4f8] ;  /* 0x00009f00ff0477ac */ /* 0x000e620008000a00 */
[----:B------:R-:W-:-:S02]  /*17e0*/  UIADD3 UR10, UPT, UPT, UR34, 0x40, URZ ;  /* 0x00000040220a7890 */ /* 0x000fc4000fffe0ff */
[----:B------:R-:W-:Y:S02]  /*17f0*/  UIMAD UR19, UR8, UR26, UR19 ;  /* 0x0000001a081372a4 */ /* 0x000fe4000f8e0213 */
[----:B----4-:R-:W-:Y:S01]  /*1800*/  UIMAD UR21, UR21, UR9, UR17 ;  /* 0x00000009151572a4 */ /* 0x010fe2000f8e0211 */
[----:B------:R-:W-:Y:S01]  /*1810*/  UMOV UR7, UR44 ;  /* 0x0000002c00077c82 */ /* 0x000fe20008000000 */
[----:B------:R-:W-:Y:S01]  /*1820*/  UMOV UR36, URZ ;  /* 0x000000ff00247c82 */ /* 0x000fe20008000000 */
[----:B------:R-:W-:Y:S01]  /*1830*/  UMOV UR37, URZ ;  /* 0x000000ff00257c82 */ /* 0x000fe20008000000 */
[----:B------:R-:W-:-:S08]  /*1840*/  UMOV UR38, URZ ;  /* 0x000000ff00267c82 */ /* 0x000fd00008000000 */
.L_x_22:
[----:B------:R-:W-:Y:S01]  /*1850*/  @!P3 MOV R3, 0x8000 ;  /* 0x000080000003b802 */ /* 0x000fe20000000f00 */
[----:B------:R-:W-:Y:S01]  /*1860*/  ULEA UR17, UR7, UR45, 0x3 ;  /* 0x0000002d07117291 */ /* 0x000fe2000f8e18ff */
[----:B--2---:R-:W-:Y:S11]  /*1870*/  @P0 BRA `(.L_x_18) ;  /* 0x0000000000100947 */ /* 0x004ff60003800000 */
[----:B------:R-:W-:Y:S04]  /*1880*/  MOV R4, UR40 ;  /* 0x0000002800047c02 */ /* 0x000fe80008000f00 */
[----:B------:R-:W-:Y:S04]  /*1890*/  SHF.L.U32 R4, R4, 0x1f, RZ ;  /* 0x0000001f04047819 */ /* 0x000fe800000006ff */
[----:B------:R-:W2:Y:S02]  /*18a0*/  SYNCS.PHASECHK.TRANS64.TRYWAIT P0, [UR17+0x30], R4 ;  /* 0x00003004ff0075a7 */ /* 0x000ea40008001111 */
[----:B--2---:R-:W-:Y:S05]  /*18b0*/  @!P0 BRA `(.L_x_19) ;  /* 0x0000008000848947 */ /* 0x004fea0003800000 */
.L_x_18:
[----:B------:R4:W-:Y:S01]  /*18c0*/  @!P3 SYNCS.ARRIVE.TRANS64 RZ, [UR17], R3 ;  /* 0x00000003ffffb9a7 */ /* 0x0009e20008000011 */
[----:B------:R-:W-:Y:S04]  /*18d0*/  BSSY.RECONVERGENT B0, `(.L_x_20) ;  /* 0x0000003000007945 */ /* 0x000fe80003800200 */
[----:B------:R-:W-:Y:S05]  /*18e0*/  @P2 BRA `(.L_x_21) ;  /* 0x0000000000042947 */ /* 0x000fea0003800000 */
[----:B-1-3--:R-:W-:Y:S05]  /*18f0*/  BPT.TRAP 0x1 ;  /* 0x000000040000795c */ /* 0x00afea0000300000 */
.L_x_21:
[----:B-1-3--:R-:W-:Y:S05]  /*1900*/  BSYNC.RECONVERGENT B0 ;  /* 0x0000000000007941 */ /* 0x00afea0003800200 */
.L_x_20:
[----:B------:R-:W-:Y:S02]  /*1910*/  UIADD3 UR8, UPT, UPT, UR7, 0x1, URZ ;  /* 0x0000000107087890 */ /* 0x000fe4000fffe0ff */
[----:B------:R-:W-:Y:S02]  /*1920*/  UIMAD UR11, UR36, UR15, UR4 ;  /* 0x0000000f240b72a4 */ /* 0x000fe4000f8e0204 */
[----:B------:R-:W-:Y:S02]  /*1930*/  UISETP.NE.AND UP0, UPT, UR8, 0x6, UPT ;  /* 0x000000060800788c */ /* 0x000fe4000bf05270 */
[----:B------:R-:W-:Y:S02]  /*1940*/  ULEA UR27, UR7, UR45, 0xe ;  /* 0x0000002d071b7291 */ /* 0x000fe4000f8e70ff */
[----:B------:R-:W-:Y:S02]  /*1950*/  USEL UR9, URZ, 0x1, UP0 ;  /* 0x00000001ff097887 */ /* 0x000fe40008000000 */
[----:B------:R-:W-:Y:S02]  /*1960*/  USEL UR44, UR8, URZ, UP0 ;  /* 0x000000ff082c7287 */ /* 0x000fe40008000000 */
[----:B------:R-:W-:Y:S02]  /*1970*/  ULOP3.LUT UR40, UR40, UR9, URZ, 0x3c, !UPT ;  /* 0x0000000928287292 */ /* 0x000fe4000f8e3cff */
[----:B------:R-:W-:Y:S02]  /*1980*/  ULEA UR8, UR44, UR45, 0x3 ;  /* 0x0000002d2c087291 */ /* 0x000fe4000f8e18ff */
[----:B------:R-:W-:Y:S02]  /*1990*/  UIADD3 UR42, UP1, UPT, UR54, 0x80, URZ ;  /* 0x00000080362a7890 */ /* 0x000fe4000ff3e0ff */
[----:B------:R-:W-:Y:S01]  /*19a0*/  USHF.L.U32 UR18, UR31, 0x6, URZ ;  /* 0x000000061f127899 */ /* 0x000fe200080006ff */
[----:B--2---:R-:W-:Y:S01]  /*19b0*/  MOV R0, UR40 ;  /* 0x0000002800007c02 */ /* 0x004fe20008000f00 */
[----:B------:R-:W-:Y:S02]  /*19c0*/  UIADD3.X UR43, UPT, UPT, URZ, UR55, URZ, UP1, !UPT ;  /* 0x00000037ff2b7290 */ /* 0x000fe40008ffe4ff */
[----:B------:R-:W-:Y:S01]  /*19d0*/  UIADD3 UR16, UPT, UPT, UR27, 0x8400, URZ ;  /* 0x000084001b107890 */ /* 0x000fe2000fffe0ff */
[----:B------:R-:W-:Y:S01]  /*19e0*/  SHF.L.U32 R0, R0, 0x1f, RZ ;  /* 0x0000001f00007819 */ /* 0x000fe200000006ff */
[----:B------:R-:W-:Y:S02]  /*19f0*/  UIADD3 UR28, UP0, UPT, UR54, 0x200, URZ ;  /* 0x00000200361c7890 */ /* 0x000fe4000ff1e0ff */
[----:B------:R-:W-:Y:S01]  /*1a00*/  UIADD3 UR32, UPT, UPT, UR27, 0x20400, URZ ;  /* 0x000204001b207890 */ /* 0x000fe2000fffe0ff */
[----:B------:R1:W2:Y:S01]  /*1a10*/  SYNCS.PHASECHK.TRANS64.TRYWAIT P0, [UR8+0x30], R0 ;  /* 0x00003000ff0075a7 */ /* 0x0002a20008001108 */
[----:B------:R-:W-:Y:S02]  /*1a20*/  UIMAD UR8, UR37, UR24, UR5 ;  /* 0x00000018250872a4 */ /* 0x000fe4000f8e0205 */
[----:B------:R-:W-:Y:S02]  /*1a30*/  UIMAD UR7, UR38, UR25, UR6 ;  /* 0x00000019260772a4 */ /* 0x000fe4000f8e0206 */
[----:B------:R-:W-:Y:S02]  /*1a40*/  ULEA UR8, UR8, UR11, 0x5 ;  /* 0x0000000b08087291 */ /* 0x000fe4000f8e28ff */
[----:B------:R-:W-:Y:S02]  /*1a50*/  UIADD3.X UR29, UPT, UPT, URZ, UR55, URZ, UP0, !UPT ;  /* 0x00000037ff1d7290 */ /* 0x000fe400087fe4ff */
[----:B------:R-:W-:Y:S02]  /*1a60*/  ULEA UR7, UR7, UR8, 0xa ;  /* 0x0000000807077291 */ /* 0x000fe4000f8e50ff */
[----:B------:R-:W-:Y:S02]  /*1a70*/  UIADD3 UR8, UPT, UPT, UR27, 0x22400, URZ ;  /* 0x000224001b087890 */ /* 0x000fe4000fffe0ff */
[----:B------:R-:W-:Y:S02]  /*1a80*/  UPRMT UR7, UR7, 0x5410, URZ ;  /* 0x0000541007077896 */ /* 0x000fe400080000ff */
[----:B------:R-:W-:Y:S02]  /*1a90*/  UIADD3 UR41, UPT, UPT, UR36, 0x1, URZ ;  /* 0x0000000124297890 */ /* 0x000fe4000fffe0ff */
[----:B------:R-:W-:Y:S02]  /*1aa0*/  UIADD3 UR26, UPT, UPT, UR37, 0x1, URZ ;  /* 0x00000001251a7890 */ /* 0x000fe4000fffe0ff */
[----:B------:R-:W-:Y:S02]  /*1ab0*/  UISETP.NE.AND UP2, UPT, UR41, UR51, UPT ;  /* 0x000000332900728c */ /* 0x000fe4000bf45270 */
[----:B------:R-:W-:Y:S01]  /*1ac0*/  UIADD3 UR23, UPT, UPT, UR38, 0x1, URZ ;  /* 0x0000000126177890 */ /* 0x000fe2000fffe0ff */
[----:B------:R3:W-:Y:S01]  /*1ad0*/  UTMALDG.5D.IM2COL [UR16], [UR42], UR7 ;  /* 0x000000102a0073b4 */ /* 0x0007e20008060007 */
[----:B------:R-:W-:Y:S01]  /*1ae0*/  UIADD3 UR30, UPT, UPT, UR30, 0x1, URZ ;  /* 0x000000011e1e7890 */ /* 0x000fe2000fffe0ff */
[----:B------:R-:W-:Y:S01]  /*1af0*/  UMOV UR48, 0x0 ;  /* 0x0000000000307882 */ /* 0x000fe20000000000 */
[----:B------:R-:W-:Y:S01]  /*1b00*/  UMOV UR49, 0x10000000 ;  /* 0x1000000000317882 */ /* 0x000fe20000000000 */
[----:B------:R-:W-:Y:S01]  /*1b10*/  UMOV UR33, UR17 ;  /* 0x0000001100217c82 */ /* 0x000fe20008000000 */
[----:B------:R-:W-:Y:S01]  /*1b20*/  UMOV UR35, UR18 ;  /* 0x0000001200237c82 */ /* 0x000fe20008000000 */
[----:B------:R-:W-:Y:S02]  /*1b30*/  UMOV UR12, UR36 ;  /* 0x00000024000c7c82 */ /* 0x000fe40008000000 */
[----:B------:R-:W-:Y:S01]  /*1b40*/  @UP2 UIADD3 UR26, UPT, UPT, UR37, URZ, URZ ;  /* 0x000000ff251a2290 */ /* 0x000fe2000fffe0ff */
[----:B------:R4:W-:Y:S01]  /*1b50*/  UTMALDG.5D [UR32], [UR28], desc[UR48] ;  /* 0x000030201c0075b4 */ /* 0x0009e20008021000 */
[----:B------:R-:W-:Y:S01]  /*1b60*/  UMOV UR13, UR37 ;  /* 0x00000025000d7c82 */ /* 0x000fe20008000000 */
[----:B------:R-:W-:Y:S01]  /*1b70*/  UMOV UR14, UR38 ;  /* 0x00000026000e7c82 */ /* 0x000fe20008000000 */
[----:B------:R-:W-:Y:S01]  /*1b80*/  UISETP.NE.AND UP1, UPT, UR26, UR46, UPT ;  /* 0x0000002e1a00728c */ /* 0x000fe2000bf25270 */
[----:B------:R-:W-:Y:S01]  /*1b90*/  UMOV UR9, UR17 ;  /* 0x0000001100097c82 */ /* 0x000fe20008000000 */
[----:B------:R-:W-:Y:S02]  /*1ba0*/  UMOV UR11, UR18 ;  /* 0x00000012000b7c82 */ /* 0x000fe40008000000 */
[----:B------:R1:W-:Y:S07]  /*1bb0*/  UTMALDG.5D [UR8], [UR28], desc[UR48] ;  /* 0x000030081c0075b4 */ /* 0x0003ee0008021000 */
[----:B------:R-:W-:Y:S04]  /*1bc0*/  @UP1 UIADD3 UR23, UPT, UPT, UR38, URZ, URZ ;  /* 0x000000ff26171290 */ /* 0x000fe8000fffe0ff */
[----:B------:R-:W-:Y:S01]  /*1bd0*/  UISETP.NE.AND UP0, UPT, UR23, UR47, UPT ;  /* 0x0000002f1700728c */ /* 0x000fe2000bf05270 */
[----:B---3--:R-:W-:Y:S03]  /*1be0*/  UMOV UR7, UR44 ;  /* 0x0000002c00077c82 */ /* 0x008fe60008000000 */
[----:B----4-:R-:W-:Y:S02]  /*1bf0*/  USEL UR38, UR23, URZ, UP0 ;  /* 0x000000ff17267287 */ /* 0x010fe40008000000 */
[----:B------:R-:W-:Y:S02]  /*1c00*/  USEL UR36, UR41, URZ, UP2 ;  /* 0x000000ff29247287 */ /* 0x000fe40009000000 */
[----:B------:R-:W-:Y:S02]  /*1c10*/  USEL UR37, UR26, URZ, UP1 ;  /* 0x000000ff1a257287 */ /* 0x000fe40008800000 */
[----:B-1----:R-:W-:Y:S02]  /*1c20*/  UIADD3 UR8, UPT, UPT, UR31, 0x1, URZ ;  /* 0x000000011f087890 */ /* 0x002fe4000fffe0ff */
[----:B------:R-:W-:Y:S02]  /*1c30*/  @UP0 UIADD3 UR8, UPT, UPT, UR31, URZ, URZ ;  /* 0x000000ff1f080290 */ /* 0x000fe4000fffe0ff */
[----:B------:R-:W-:Y:S05]  /*1c40*/  UISETP.NE.AND UP0, UPT, UR30, UR52, UPT ;  /* 0x000000341e00728c */ /* 0x000fea000bf05270 */
[----:B------:R-:W-:Y:S04]  /*1c50*/  UMOV UR31, UR8 ;  /* 0x00000008001f7c82 */ /* 0x000fe80008000000 */
[----:B------:R-:W-:Y:S05]  /*1c60*/  BRA.U UP0, `(.L_x_22) ;  /* 0xfffffff900f87547 */ /* 0x000fea000b83ffff */
.L_x_17:
[----:B------:R-:W-:Y:S01]  /*1c70*/  ULEA UR4, UR44, UR45, 0x3 ;  /* 0x0000002d2c047291 */ /* 0x000fe2000f8e18ff */
[----:B-1----:R-:W-:Y:S01]  /*1c80*/  MOV R0, UR40 ;  /* 0x0000002800007c02 */ /* 0x002fe20008000f00 */
[----:B------:R-:W-:Y:S01]  /*1c90*/  @!P1 SYNCS.ARRIVE.TRANS64.A1T0 RZ, [UR45+0xa8], RZ ;  /* 0x0000a8ffffff99a7 */ /* 0x000fe2000810002d */
[----:B------:R-:W-:Y:S02]  /*1ca0*/  UISETP.GE.AND UP0, UPT, UR60, 0x1, UPT ;  /* 0x000000013c00788c */ /* 0x000fe4000bf06270 */
[----:B------:R-:W-:-:S04]  /*1cb0*/  SHF.L.U32 R0, R0, 0x1f, RZ ;  /* 0x0000001f00007819 */ /* 0x000fc800000006ff */
[----:B--2---:R1:W2:Y:S03]  /*1cc0*/  SYNCS.PHASECHK.TRANS64.TRYWAIT P0, [UR4+0x30], R0 ;  /* 0x00003000ff0075a7 */ /* 0x0042a60008001104 */
[----:B------:R-:W-:Y:S05]  /*1cd0*/  BRA.U !UP0, `(.L_x_23) ;  /* 0x0000000508bc7547 */ /* 0x000fea000b800000 */
[----:B------:R-:W3:Y:S01]  /*1ce0*/  LDCU.128 UR8, c[0x0][0x480] ;  /* 0x00009000ff0877ac */ /* 0x000ee20008000c00 */
[----:B------:R-:W4:Y:S01]  /*1cf0*/  LDCU.128 UR16, c[0x0][0x490] ;  /* 0x00009200ff1077ac */ /* 0x000f220008000c00 */
[----:B------:R-:W1:Y:S01]  /*1d00*/  LDCU.64 UR20, c[0x0][0x4c0] ;  /* 0x00009800ff1477ac */ /* 0x000e620008000a00 */
[----:B------:R-:W1:Y:S01]  /*1d10*/  LDCU UR13, c[0x0][0x4c8] ;  /* 0x00009900ff0d77ac */ /* 0x000e620008000800 */
[----:B------:R-:W-:Y:S02]  /*1d20*/  UIADD3 UR52, UPT, UPT, UR60, UR52, URZ ;  /* 0x000000343c347290 */ /* 0x000fe4000fffe0ff */
[----:B---3--:R-:W-:Y:S02]  /*1d30*/  UIMAD.WIDE.U32 UR4, UR50, UR9, URZ ;  /* 0x00000009320472a5 */ /* 0x008fe4000f8e00ff */
[----:B------:R-:W-:Y:S02]  /*1d40*/  UISETP.NE.AND UP0, UPT, UR8, 0x1, UPT ;  /* 0x000000010800788c */ /* 0x000fe4000bf05270 */
[----:B------:R-:W-:Y:S01]  /*1d50*/  USHF.R.U32.HI UR5, URZ, UR10, UR5 ;  /* 0x0000000aff057299 */ /* 0x000fe20008011605 */
[----:B------:R-:W3:Y:S03]  /*1d60*/  LDCU UR9, c[0x0][0x4a0] ;  /* 0x00009400ff0977ac */ /* 0x000ee60008000800 */
[----:B------:R-:W-:-:S02]  /*1d70*/  USEL UR5, UR50, UR5, !UP0 ;  /* 0x0000000532057287 */ /* 0x000fc4000c000000 */
[----:B------:R-:W-:Y:S02]  /*1d80*/  UISETP.NE.AND UP0, UPT, UR11, 0x1, UPT ;  /* 0x000000010b00788c */ /* 0x000fe4000bf05270 */
[----:B----4-:R-:W-:Y:S01]  /*1d90*/  UIMAD.WIDE.U32 UR6, UR5, UR16, URZ ;  /* 0x00000010050672a5 */ /* 0x010fe2000f8e00ff */
[----:B------:R-:W1:Y:S01]  /*1da0*/  LDCU UR10, c[0x0][0x4ec] ;  /* 0x00009d80ff0a77ac */ /* 0x000e620008000800 */
[----:B------:R-:W4:Y:S05]  /*1db0*/  LDCU UR59, c[0x0][0x38c] ;  /* 0x00007180ff3b77ac */ /* 0x000f2a0008000800 */
[----:B------:R-:W-:Y:S01]  /*1dc0*/  UMOV UR4, UR7 ;  /* 0x0000000700047c82 */ /* 0x000fe20008000000 */
[----:B------:R-:W1:Y:S01]  /*1dd0*/  LDCU UR23, c[0x0][0x4cc] ;  /* 0x00009980ff1777ac */ /* 0x000e620008000800 */
[----:B------:R-:W-:Y:S01]  /*1de0*/  USHF.R.U32.HI UR4, URZ, UR17, UR4 ;  /* 0x00000011ff047299 */ /* 0x000fe20008011604 */
[----:B------:R-:W4:Y:S03]  /*1df0*/  LDCU.64 UR16, c[0x0][0x4f0] ;  /* 0x00009e00ff1077ac */ /* 0x000f260008000a00 */
[----:B------:R-:W-:-:S02]  /*1e00*/  USEL UR4, UR5, UR4, !UP0 ;  /* 0x0000000405047287 */ /* 0x000fc4000c000000 */
[----:B------:R-:W-:Y:S02]  /*1e10*/  UISETP.NE.AND UP0, UPT, UR18, 0x1, UPT ;  /* 0x000000011200788c */ /* 0x000fe4000bf05270 */
[----:B------:R-:W-:Y:S01]  /*1e20*/  UIMAD.WIDE.U32 UR6, UR4, UR19, URZ ;  /* 0x00000013040672a5 */ /* 0x000fe2000f8e00ff */
[----:B------:R-:W1:Y:S01]  /*1e30*/  LDCU.64 UR32, c[0x0][0x4d0] ;  /* 0x00009a00ff2077ac */ /* 0x000e620008000a00 */
[----:B------:R-:W-:-:S05]  /*1e40*/  UMOV UR49, UR60 ;  /* 0x0000003c00317c82 */ /* 0x000fca0008000000 */
[----:B------:R-:W-:Y:S01]  /*1e50*/  UMOV UR6, UR7 ;  /* 0x0000000700067c82 */ /* 0x000fe20008000000 */
[----:B------:R-:W-:Y:S02]  /*1e60*/  UIADD3 UR7, UPT, UPT, -UR5, URZ, URZ ;  /* 0x000000ff05077290 */ /* 0x000fe4000fffe1ff */
[----:B---3--:R-:W-:Y:S02]  /*1e70*/  USHF.R.U32.HI UR6, URZ, UR9, UR6 ;  /* 0x00000009ff067299 */ /* 0x008fe40008011606 */
[----:B------:R-:W-:Y:S02]  /*1e80*/  UIMAD UR7, UR8, UR7, UR50 ;  /* 0x00000007080772a4 */ /* 0x000fe4000f8e0232 */
[----:B------:R-:W-:Y:S02]  /*1e90*/  USEL UR14, UR4, UR6, !UP0 ;  /* 0x00000006040e7287 */ /* 0x000fe4000c000000 */
[----:B------:R-:W-:Y:S02]  /*1ea0*/  UIADD3 UR6, UPT, UPT, -UR4, URZ, URZ ;  /* 0x000000ff04067290 */ /* 0x000fe4000fffe1ff */
[----:B------:R-:W-:-:S02]  /*1eb0*/  UIADD3 UR9, UPT, UPT, -UR14, URZ, URZ ;  /* 0x000000ff0e097290 */ /* 0x000fc4000fffe1ff */
[----:B------:R-:W-:Y:S02]  /*1ec0*/  UIMAD UR12, UR11, UR6, UR5 ;  /* 0x000000060b0c72a4 */ /* 0x000fe4000f8e0205 */
[----:B------:R-:W-:Y:S02]  /*1ed0*/  UIMAD UR9, UR18, UR9, UR4 ;  /* 0x00000009120972a4 */ /* 0x000fe4000f8e0204 */
[----:B-1----:R-:W-:Y:S01]  /*1ee0*/  UIMAD UR11, UR7, UR20, UR10 ;  /* 0x00000014070b72a4 */ /* 0x002fe2000f8e020a */
[----:B------:R-:W1:Y:S02]  /*1ef0*/  LDCU.64 UR50, c[0x0][0x390] ;  /* 0x00007200ff3277ac */ /* 0x000e640008000a00 */
[----:B------:R-:W3:Y:S01]  /*1f00*/  LDCU UR6, c[0x0][0x500] ;  /* 0x0000a000ff0677ac */ /* 0x000ee20008000800 */
[----:B------:R-:W1:Y:S01]  /*1f10*/  LDCU.64 UR4, c[0x0][0x4f8] ;  /* 0x00009f00ff0477ac */ /* 0x000e620008000a00 */
[----:B------:R-:W-:Y:S02]  /*1f20*/  UIADD3 UR18, UPT, UPT, UR34, 0x40, URZ ;  /* 0x0000004022127890 */ /* 0x000fe4000fffe0ff */
[----:B----4-:R-:W-:-:S02]  /*1f30*/  UIMAD UR12, UR12, UR21, UR16 ;  /* 0x000000150c0c72a4 */ /* 0x010fc4000f8e0210 */
[----:B------:R-:W-:Y:S01]  /*1f40*/  UIMAD UR13, UR9, UR13, UR17 ;  /* 0x0000000d090d72a4 */ /* 0x000fe2000f8e0211 */
[----:B------:R-:W-:-:S11]  /*1f50*/  UMOV UR7, UR44 ;  /* 0x0000002c00077c82 */ /* 0x000fd60008000000 */
.L_x_28:
[----:B----4-:R-:W-:Y:S01]  /*1f60*/  @!P3 MOV R3, 0x8000 ;  /* 0x000080000003b802 */ /* 0x010fe20000000f00 */
[----:B------:R-:W-:Y:S01]  /*1f70*/  ULEA UR9, UR7, UR45, 0x3 ;  /* 0x0000002d07097291 */ /* 0x000fe2000f8e18ff */
[----:B--2---:R-:W-:Y:S11]  /*1f80*/  @P0 BRA `(.L_x_24) ;  /* 0x0000000000100947 */ /* 0x004ff60003800000 */
[----:B------:R-:W-:Y:S04]  /*1f90*/  MOV R4, UR40 ;  /* 0x0000002800047c02 */ /* 0x000fe80008000f00 */
[----:B------:R-:W-:Y:S04]  /*1fa0*/  SHF.L.U32 R4, R4, 0x1f, RZ ;  /* 0x0000001f04047819 */ /* 0x000fe800000006ff */
[----:B------:R-:W2:Y:S02]  /*1fb0*/  SYNCS.PHASECHK.TRANS64.TRYWAIT P0, [UR9+0x30], R4 ;  /* 0x00003004ff0075a7 */ /* 0x000ea40008001109 */
[----:B--2---:R-:W-:Y:S05]  /*1fc0*/  @!P0 BRA `(.L_x_25) ;  /* 0x0000007800d88947 */ /* 0x004fea0003800000 */
.L_x_24:
[----:B------:R4:W-:Y:S01]  /*1fd0*/  @!P3 SYNCS.ARRIVE.TRANS64 RZ, [UR9], R3 ;  /* 0x00000003ffffb9a7 */ /* 0x0009e20008000009 */
[----:B------:R-:W-:Y:S04]  /*1fe0*/  BSSY.RECONVERGENT B0, `(.L_x_26) ;  /* 0x0000003000007945 */ /* 0x000fe80003800200 */
[----:B------:R-:W-:Y:S05]  /*1ff0*/  @P2 BRA `(.L_x_27) ;  /* 0x0000000000042947 */ /* 0x000fea0003800000 */
[----:B-1-3--:R-:W-:Y:S05]  /*2000*/  BPT.TRAP 0x1 ;  /* 0x000000040000795c */ /* 0x00afea0000300000 */
.L_x_27:
[----:B-1-3--:R-:W-:Y:S05]  /*2010*/  BSYNC.RECONVERGENT B0 ;  /* 0x0000000000007941 */ /* 0x00afea0003800200 */
.L_x_26:
[----:B------:R-:W-:Y:S02]  /*2020*/  UIADD3 UR8, UPT, UPT, UR7, 0x1, URZ ;  /* 0x0000000107087890 */ /* 0x000fe4000fffe0ff */
[----:B------:R-:W-:Y:S02]  /*2030*/  UIMAD UR16, UR36, UR23, UR4 ;  /* 0x00000017241072a4 */ /* 0x000fe4000f8e0204 */
[----:B------:R-:W-:Y:S02]  /*2040*/  UISETP.NE.AND UP0, UPT, UR8, 0x6, UPT ;  /* 0x000000060800788c */ /* 0x000fe4000bf05270 */
[----:B------:R-:W-:Y:S02]  /*2050*/  UIMAD UR15, UR37, UR32, UR5 ;  /* 0x00000020250f72a4 */ /* 0x000fe4000f8e0205 */
[----:B------:R-:W-:Y:S02]  /*2060*/  USEL UR10, URZ, 0x1, UP0 ;  /* 0x00000001ff0a7887 */ /* 0x000fe40008000000 */
[----:B------:R-:W-:Y:S02]  /*2070*/  USEL UR44, UR8, URZ, UP0 ;  /* 0x000000ff082c7287 */ /* 0x000fe40008000000 */
[----:B------:R-:W-:Y:S02]  /*2080*/  ULOP3.LUT UR40, UR40, UR10, URZ, 0x3c, !UPT ;  /* 0x0000000a28287292 */ /* 0x000fe4000f8e3cff */
[----:B------:R-:W-:Y:S02]  /*2090*/  ULEA UR8, UR44, UR45, 0x3 ;  /* 0x0000002d2c087291 */ /* 0x000fe4000f8e18ff */
[----:B------:R-:W-:Y:S02]  /*20a0*/  ULEA UR19, UR7, UR45, 0xe ;  /* 0x0000002d07137291 */ /* 0x000fe4000f8e70ff */
[----:B------:R-:W-:Y:S01]  /*20b0*/  UIMAD UR7, UR38, UR33, UR6 ;  /* 0x00000021260772a4 */ /* 0x000fe2000f8e0206 */
[----:B--2---:R-:W-:Y:S01]  /*20c0*/  MOV R0, UR40 ;  /* 0x0000002800007c02 */ /* 0x004fe20008000f00 */
[----:B------:R-:W-:Y:S02]  /*20d0*/  ULEA UR15, UR15, UR16, 0x5 ;  /* 0x000000100f0f7291 */ /* 0x000fe4000f8e28ff */
[----:B------:R-:W-:Y:S01]  /*20e0*/  UIADD3 UR46, UP1, UPT, UR54, 0x80, URZ ;  /* 0x00000080362e7890 */ /* 0x000fe2000ff3e0ff */
[----:B------:R-:W-:Y:S01]  /*20f0*/  SHF.L.U32 R0, R0, 0x1f, RZ ;  /* 0x0000001f00007819 */ /* 0x000fe200000006ff */
[----:B------:R-:W-:Y:S02]  /*2100*/  ULEA UR7, UR7, UR15, 0xa ;  /* 0x0000000f07077291 */ /* 0x000fe4000f8e50ff */
[----:B------:R-:W-:Y:S01]  /*2110*/  USHF.L.U32 UR27, UR31, 0x6, URZ ;  /* 0x000000061f1b7899 */ /* 0x000fe200080006ff */
[----:B------:R1:W2:Y:S01]  /*2120*/  SYNCS.PHASECHK.TRANS64.TRYWAIT P0, [UR8+0x30], R0 ;  /* 0x00003000ff0075a7 */ /* 0x0002a20008001108 */
[----:B------:R-:W-:Y:S02]  /*2130*/  UIADD3.X UR47, UPT, UPT, URZ, UR55, URZ, UP1, !UPT ;  /* 0x00000037ff2f7290 */ /* 0x000fe40008ffe4ff */
[----:B------:R-:W-:Y:S02]  /*2140*/  UIADD3 UR8, UPT, UPT, UR19, 0x8400, URZ ;  /* 0x0000840013087890 */ /* 0x000fe4000fffe0ff */
[----:B------:R-:W-:Y:S02]  /*2150*/  UPRMT UR7, UR7, 0x5410, URZ ;  /* 0x0000541007077896 */ /* 0x000fe400080000ff */
[----:B------:R-:W-:Y:S02]  /*2160*/  UIADD3 UR48, UPT, UPT, UR36, 0x1, URZ ;  /* 0x0000000124307890 */ /* 0x000fe4000fffe0ff */
[----:B------:R-:W-:Y:S02]  /*2170*/  UIADD3 UR41, UPT, UPT, UR37, 0x1, URZ ;  /* 0x0000000125297890 */ /* 0x000fe4000fffe0ff */
[----:B------:R-:W-:Y:S02]  /*2180*/  UISETP.NE.AND UP2, UPT, UR48, UR59, UPT ;  /* 0x0000003b3000728c */ /* 0x000fe4000bf45270 */
[----:B------:R-:W-:Y:S02]  /*2190*/  UIADD3 UR42, UP0, UPT, UR54, 0x200, URZ ;  /* 0x00000200362a7890 */ /* 0x000fe4000ff1e0ff */
[----:B------:R-:W-:Y:S02]  /*21a0*/  UIADD3 UR24, UPT, UPT, UR19, 0x20400, URZ ;  /* 0x0002040013187890 */ /* 0x000fe4000fffe0ff */
[----:B------:R-:W-:Y:S02]  /*21b0*/  UIADD3.X UR43, UPT, UPT, URZ, UR55, URZ, UP0, !UPT ;  /* 0x00000037ff2b7290 */ /* 0x000fe400087fe4ff */
[----:B------:R-:W-:Y:S02]  /*21c0*/  UIADD3 UR16, UPT, UPT, UR19, 0x22400, URZ ;  /* 0x0002240013107890 */ /* 0x000fe4000fffe0ff */
[----:B------:R-:W-:Y:S02]  /*21d0*/  UIADD3 UR35, UPT, UPT, UR38, 0x1, URZ ;  /* 0x0000000126237890 */ /* 0x000fe4000fffe0ff */
[----:B------:R-:W-:Y:S01]  /*21e0*/  @UP2 UIADD3 UR41, UPT, UPT, UR37, URZ, URZ ;  /* 0x000000ff25292290 */ /* 0x000fe2000fffe0ff */
[----:B------:R-:W-:Y:S01]  /*21f0*/  UMOV UR10, UR27 ;  /* 0x0000001b000a7c82 */ /* 0x000fe20008000000 */
[----:B------:R-:W-:Y:S02]  /*2200*/  UMOV UR56, 0x0 ;  /* 0x0000000000387882 */ /* 0x000fe40000000000 */
[----:B------:R-:W-:Y:S01]  /*2210*/  UISETP.NE.AND UP1, UPT, UR41, UR50, UPT ;  /* 0x000000322900728c */ /* 0x000fe2000bf25270 */
[----:B------:R3:W-:Y:S01]  /*2220*/  UTMALDG.5D.IM2COL [UR8], [UR46], UR7 ;  /* 0x000000082e0073b4 */ /* 0x0007e20008060007 */
[----:B------:R-:W-:Y:S01]  /*2230*/  UMOV UR57, 0x10000000 ;  /* 0x1000000000397882 */ /* 0x000fe20000000000 */
[----:B------:R-:W-:Y:S01]  /*2240*/  UMOV UR25, UR9 ;  /* 0x0000000900197c82 */ /* 0x000fe20008000000 */
[----:B------:R-:W-:Y:S01]  /*2250*/  UMOV UR26, UR34 ;  /* 0x00000022001a7c82 */ /* 0x000fe20008000000 */
[----:B------:R-:W-:Y:S01]  /*2260*/  UMOV UR28, UR36 ;  /* 0x00000024001c7c82 */ /* 0x000fe20008000000 */
[----:B------:R-:W-:Y:S01]  /*2270*/  UMOV UR29, UR37 ;  /* 0x00000025001d7c82 */ /* 0x000fe20008000000 */
[----:B------:R-:W-:Y:S01]  /*2280*/  UMOV UR30, UR38 ;  /* 0x00000026001e7c82 */ /* 0x000fe20008000000 */
[----:B------:R-:W-:Y:S01]  /*2290*/  UMOV UR20, UR36 ;  /* 0x0000002400147c82 */ /* 0x000fe20008000000 */
[----:B------:R-:W-:Y:S01]  /*22a0*/  USEL UR36, UR48, URZ, UP2 ;  /* 0x000000ff30247287 */ /* 0x000fe20009000000 */
[----:B------:R1:W-:Y:S01]  /*22b0*/  UTMALDG.5D [UR24], [UR42], desc[UR56] ;  /* 0x000038182a0075b4 */ /* 0x0003e20008021000 */
[----:B------:R-:W-:Y:S01]  /*22c0*/  @UP1 UIADD3 UR35, UPT, UPT, UR38, URZ, URZ ;  /* 0x000000ff26231290 */ /* 0x000fe2000fffe0ff */
[----:B------:R-:W-:Y:S01]  /*22d0*/  UMOV UR21, UR37 ;  /* 0x0000002500157c82 */ /* 0x000fe20008000000 */
[----:B------:R-:W-:Y:S02]  /*22e0*/  USEL UR37, UR41, URZ, UP1 ;  /* 0x000000ff29257287 */ /* 0x000fe40008800000 */
[----:B------:R-:W-:Y:S01]  /*22f0*/  UISETP.NE.AND UP0, UPT, UR35, UR51, UPT ;  /* 0x000000332300728c */ /* 0x000fe2000bf05270 */
[----:B------:R-:W-:Y:S01]  /*2300*/  UMOV UR22, UR38 ;  /* 0x0000002600167c82 */ /* 0x000fe20008000000 */
[----:B------:R-:W-:Y:S02]  /*2310*/  UMOV UR17, UR9 ;  /* 0x0000000900117c82 */ /* 0x000fe40008000000 */
[----:B------:R-:W-:Y:S01]  /*2320*/  USEL UR38, UR35, URZ, UP0 ;  /* 0x000000ff23267287 */ /* 0x000fe20008000000 */
[----:B------:R-:W-:Y:S02]  /*2330*/  UMOV UR19, UR27 ;  /* 0x0000001b00137c82 */ /* 0x000fe40008000000 */
[----:B------:R1:W-:Y:S01]  /*2340*/  UTMALDG.5D [UR16], [UR42], desc[UR56] ;  /* 0x000038102a0075b4 */ /* 0x0003e20008021000 */
[----:B---3--:R-:W-:Y:S03]  /*2350*/  UIADD3 UR8, UPT, UPT, UR31, 0x1, URZ ;  /* 0x000000011f087890 */ /* 0x008fe6000fffe0ff */
[----:B------:R-:W-:Y:S02]  /*2360*/  @UP0 UIADD3 UR8, UPT, UPT, UR31, URZ, URZ ;  /* 0x000000ff1f080290 */ /* 0x000fe4000fffe0ff */
[----:B------:R-:W-:Y:S02]  /*2370*/  UISETP.GT.U32.AND UP0, UPT, UR49, 0x1, UPT ;  /* 0x000000013100788c */ /* 0x000fe4000bf04070 */
[----:B------:R-:W-:Y:S03]  /*2380*/  UIADD3 UR7, UPT, UPT, UR49, -0x1, URZ ;  /* 0xffffffff31077890 */ /* 0x000fe6000fffe0ff */
[----:B------:R-:W-:Y:S04]  /*2390*/  UMOV UR31, UR8 ;  /* 0x00000008001f7c82 */ /* 0x000fe80008000000 */
[----:B------:R-:W-:Y:S01]  /*23a0*/  UMOV UR49, UR7 ;  /* 0x0000000700317c82 */ /* 0x000fe20008000000 */
[----:B------:R-:W-:Y:S01]  /*23b0*/  UMOV UR7, UR44 ;  /* 0x0000002c00077c82 */ /* 0x000fe20008000000 */
[----:B-1----:R-:W-:Y:S05]  /*23c0*/  BRA.U UP0, `(.L_x_28) ;  /* 0xfffffff900e47547 */ /* 0x002fea000b83ffff */
.L_x_23:
[----:B----4-:R-:W-:Y:S01]  /*23d0*/  SHF.L.U32 R3, R2, 0x1f, RZ ;  /* 0x0000001f02037819 */ /* 0x010fe200000006ff */
[----:B------:R-:W-:-:S03]  /*23e0*/  NOP ;  /* 0x0000000000007918 */ /* 0x000fc60000000000 */
[----:B--2---:R-:W2:Y:S02]  /*23f0*/  SYNCS.PHASECHK.TRANS64.TRYWAIT P0, [UR45+0xb0], R3 ;  /* 0x0000b003ff0075a7 */ /* 0x004ea4000800112d */
[----:B--2---:R-:W-:Y:S05]  /*2400*/  @!P0 BRA `(.L_x_29) ;  /* 0x0000007400e08947 */ /* 0x004fea0003800000 */
.L_x_128:
[----:B------:R-:W2:Y:S01]  /*2410*/  LDS.128 R4, [UR45+0xf0] ;  /* 0x0000f02dff047984 */ /* 0x000ea20008000c00 */
[----:B------:R-:W-:Y:S02]  /*2420*/  UIADD3 UR4, UPT, UPT, UR45, 0xb8, URZ ;  /* 0x000000b82d047890 */ /* 0x000fe4000fffe0ff */
[----:B------:R-:W-:Y:S01]  /*2430*/  UISETP.GE.AND UP0, UPT, UR39, 0x1, UPT ;  /* 0x000000012700788c */ /* 0x000fe2000bf06270 */
[----:B------:R-:W-:Y:S01]  /*2440*/  @!PT LDS RZ, [RZ] ;  /* 0x00000000fffff984 */ /* 0x000fe20000000800 */
[----:B------:R-:W-:Y:S01]  /*2450*/  @!PT LDS RZ, [RZ] ;  /* 0x00000000fffff984 */ /* 0x000fe20000000800 */
[----:B------:R-:W-:Y:S01]  /*2460*/  @!PT LDS RZ, [RZ] ;  /* 0x00000000fffff984 */ /* 0x000fe20000000800 */
[----:B------:R-:W-:Y:S01]  /*2470*/  @!PT LDS RZ, [RZ] ;  /* 0x00000000fffff984 */ /* 0x000fe20000000800 */
[----:B------:R3:W-:Y:S06]  /*2480*/  MEMBAR.ALL.CTA ;  /* 0x0000000000007992 */ /* 0x0007ec0000008000 */
[----:B---3--:R-:W3:Y:S01]  /*2490*/  FENCE.VIEW.ASYNC.S ;  /* 0x00000000000073c6 */ /* 0x008ee20000000000 */
[----:B------:R-:W-:-:S09]  /*24a0*/  UPRMT UR4, URZ, 0x654, UR4 ;  /* 0x00000654ff047896 */ /* 0x000fd20008000004 */
[----:B---3--:R-:W-:Y:S01]  /*24b0*/  SYNCS.ARRIVE.TRANS64.RED.A1T0 RZ, [UR4], RZ ;  /* 0x000000ffffff79a7 */ /* 0x008fe20008100404 */
[----:B--2---:R-:W-:-:S13]  /*24c0*/  LOP3.LUT P0, RZ, R6, 0x1, RZ, 0xc0, !PT ;  /* 0x0000000106ff7812 */ /* 0x004fda000780c0ff */
[----:B------:R-:W-:Y:S01]  /*24d0*/  VOTEU.ANY UP1, P0 ;  /* 0x0000000000ff7886 */ /* 0x000fe20000020100 */
[----:B------:R-:W-:-:S13]  /*24e0*/  PLOP3.LUT P0, PT, PT, PT, UP1, 0x80, 0x8 ;  /* 0x000000000008781c */ /* 0x000fda0003f0f018 */
[----:B-1----:R-:W-:Y:S02]  /*24f0*/  @P0 MOV R0, R4 ;  /* 0x0000000400000202 */ /* 0x002fe40000000f00 */
[----:B------:R-:W-:Y:S02]  /*2500*/  @P0 LOP3.LUT R4, R5, 0xffff, RZ, 0xc0, !PT ;  /* 0x0000ffff05040812 */ /* 0x000fe400078ec0ff */
[----:B------:R-:W-:Y:S02]  /*2510*/  @P0 R2UR UR6, R0 ;  /* 0x00000000000602ca */ /* 0x000fe400000e0000 */
[----:B------:R-:W-:-:S11]  /*2520*/  @P0 R2UR UR5, R4 ;  /* 0x00000000040502ca */ /* 0x000fd600000e0000 */
[----:B------:R-:W-:Y:S02]  /*2530*/  @UP1 UMOV UR58, UR6 ;  /* 0x00000006003a1c82 */ /* 0x000fe40008000000 */
[----:B------:R-:W-:Y:S01]  /*2540*/  @UP1 UMOV UR53, UR5 ;  /* 0x0000000500351c82 */ /* 0x000fe20008000000 */
[----:B------:R-:W-:Y:S05]  /*2550*/  BRA.U !UP0, `(.L_x_30) ;  /* 0x0000000108d47547 */ /* 0x000fea000b800000 */
[----:B------:R-:W1:Y:S01]  /*2560*/  LDCU.128 UR16, c[0x0][0xc10] ;  /* 0x00018200ff1077ac */ /* 0x000e620008000c00 */
[----:B------:R-:W2:Y:S01]  /*2570*/  LDCU UR20, c[0x0][0xc20] ;  /* 0x00018400ff1477ac */ /* 0x000ea20008000800 */
[----:B------:R-:W3:Y:S01]  /*2580*/  LDCU UR13, c[0x0][0xc0c] ;  /* 0x00018180ff0d77ac */ /* 0x000ee20008000800 */
[----:B------:R-:W4:Y:S01]  /*2590*/  LDCU.64 UR14, c[0x0][0xc28] ;  /* 0x00018500ff0e77ac */ /* 0x000f220008000a00 */
[----:B------:R-:W-:Y:S02]  /*25a0*/  UISETP.NE.AND UP3, UPT, UR39, 0x1, UPT ;  /* 0x000000012700788c */ /* 0x000fe4000bf65270 */
[----:B-1----:R-:W-:Y:S02]  /*25b0*/  UIMAD.WIDE.U32 UR4, UR61, UR19, URZ ;  /* 0x000000133d0472a5 */ /* 0x002fe4000f8e00ff */
[----:B------:R-:W-:Y:S02]  /*25c0*/  UIMAD.WIDE.U32 UR6, UR62, UR16, URZ ;  /* 0x000000103e0672a5 */ /* 0x000fe4000f8e00ff */
[----:B------:R-:W-:-:S02]  /*25d0*/  UISETP.NE.AND UP0, UPT, UR18, 0x1, UPT ;  /* 0x000000011200788c */ /* 0x000fc4000bf05270 */
[----:B------:R-:W-:Y:S01]  /*25e0*/  UIMAD.WIDE.U32 UR10, UR53, UR19, URZ ;  /* 0x00000013350a72a5 */ /* 0x000fe2000f8e00ff */
[----:B------:R-:W-:Y:S01]  /*25f0*/  UMOV UR4, UR5 ;  /* 0x0000000500047c82 */ /* 0x000fe20008000000 */
[----:B---3--:R-:W-:Y:S02]  /*2600*/  UISETP.NE.AND UP2, UPT, UR13, 0x1, UPT ;  /* 0x000000010d00788c */ /* 0x008fe4000bf45270 */
[----:B--2---:R-:W-:Y:S02]  /*2610*/  USHF.R.U32.HI UR5, URZ, UR20, UR4 ;  /* 0x00000014ff057299 */ /* 0x004fe40008011604 */
[----:B------:R-:W-:Y:S01]  /*2620*/  UIMAD.WIDE.U32 UR8, UR58, UR16, URZ ;  /* 0x000000103a0872a5 */ /* 0x000fe2000f8e00ff */
[----:B------:R-:W-:Y:S01]  /*2630*/  UMOV UR4, UR7 ;  /* 0x0000000700047c82 */ /* 0x000fe20008000000 */
[----:B------:R-:W-:Y:S02]  /*2640*/  USEL UR5, UR61, UR5, !UP0 ;  /* 0x000000053d057287 */ /* 0x000fe4000c000000 */
[----:B------:R-:W-:-:S02]  /*2650*/  USHF.R.U32.HI UR4, URZ, UR17, UR4 ;  /* 0x00000011ff047299 */ /* 0x000fc40008011604 */
[----:B----4-:R-:W-:Y:S02]  /*2660*/  UIMAD.WIDE.U32 UR6, UR5, UR14, URZ ;  /* 0x0000000e050672a5 */ /* 0x010fe4000f8e00ff */
[----:B------:R-:W-:Y:S01]  /*2670*/  USEL UR12, UR62, UR4, !UP2 ;  /* 0x000000043e0c7287 */ /* 0x000fe2000d000000 */
[----:B------:R-:W-:Y:S02]  /*2680*/  UMOV UR8, UR9 ;  /* 0x0000000900087c82 */ /* 0x000fe40008000000 */
[----:B------:R-:W-:Y:S01]  /*2690*/  UMOV UR4, UR11 ;  /* 0x0000000b00047c82 */ /* 0x000fe20008000000 */
[----:B------:R-:W-:Y:S01]  /*26a0*/  UIMAD.WIDE.U32 UR10, UR12, UR14, URZ ;  /* 0x0000000e0c0a72a5 */ /* 0x000fe2000f8e00ff */
[----:B------:R-:W-:Y:S01]  /*26b0*/  UMOV UR6, UR7 ;  /* 0x0000000700067c82 */ /* 0x000fe20008000000 */
[----:B------:R-:W-:Y:S02]  /*26c0*/  USHF.R.U32.HI UR4, URZ, UR20, UR4 ;  /* 0x00000014ff047299 */ /* 0x000fe40008011604 */
[----:B------:R-:W-:-:S02]  /*26d0*/  @UP3 USHF.R.U32.HI UR5, URZ, UR15, UR6 ;  /* 0x0000000fff053299 */ /* 0x000fc40008011606 */
[----:B------:R-:W-:Y:S01]  /*26e0*/  USHF.R.U32.HI UR17, URZ, UR17, UR8 ;  /* 0x00000011ff117299 */ /* 0x000fe20008011608 */
[----:B------:R-:W-:Y:S01]  /*26f0*/  UMOV UR6, UR11 ;  /* 0x0000000b00067c82 */ /* 0x000fe20008000000 */
[----:B------:R-:W-:Y:S02]  /*2700*/  USEL UR4, UR53, UR4, !UP0 ;  /* 0x0000000435047287 */ /* 0x000fe4000c000000 */
[----:B------:R-:W-:Y:S02]  /*2710*/  @UP3 USHF.R.U32.HI UR12, URZ, UR15, UR6 ;  /* 0x0000000fff0c3299 */ /* 0x000fe40008011606 */
[----:B------:R-:W-:Y:S02]  /*2720*/  UIMAD UR6, UR39, UR5, URZ ;  /* 0x00000005270672a4 */ /* 0x000fe4000f8e02ff */
[----:B------:R-:W-:Y:S02]  /*2730*/  USEL UR5, UR58, UR17, !UP2 ;  /* 0x000000113a057287 */ /* 0x000fe4000d000000 */
[----:B------:R-:W-:-:S02]  /*2740*/  UIMAD UR8, UR39, UR12, URZ ;  /* 0x0000000c270872a4 */ /* 0x000fc4000f8e02ff */
[----:B------:R-:W-:Y:S02]  /*2750*/  UISETP.GE.AND UP0, UPT, UR4, UR6, UPT ;  /* 0x000000060400728c */ /* 0x000fe4000bf06270 */
[----:B------:R-:W-:Y:S02]  /*2760*/  UIMAD.WIDE.U32 UR6, UR4, UR14, URZ ;  /* 0x0000000e040672a5 */ /* 0x000fe4000f8e00ff */
[----:B------:R-:W-:Y:S02]  /*2770*/  UISETP.GE.OR UP0, UPT, UR5, UR8, UP0 ;  /* 0x000000080500728c */ /* 0x000fe40008706670 */
[----:B------:R-:W-:Y:S02]  /*2780*/  UIMAD.WIDE.U32 UR8, UR5, UR14, URZ ;  /* 0x0000000e050872a5 */ /* 0x000fe4000f8e00ff */
[----:B------:R-:W-:Y:S01]  /*2790*/  UIADD3 UR10, UPT, UPT, -UR4, URZ, URZ ;  /* 0x000000ff040a7290 */ /* 0x000fe2000fffe1ff */
[----:B------:R-:W-:Y:S02]  /*27a0*/  UMOV UR6, UR7 ;  /* 0x0000000700067c82 */ /* 0x000fe40008000000 */
[----:B------:R-:W-:-:S02]  /*27b0*/  USHF.R.U32.HI UR6, URZ, UR15, UR6 ;  /* 0x0000000fff067299 */ /* 0x000fc40008011606 */
[----:B------:R-:W-:Y:S02]  /*27c0*/  UIMAD UR10, UR18, UR10, UR53 ;  /* 0x0000000a120a72a4 */ /* 0x000fe4000f8e0235 */
[----:B------:R-:W-:Y:S01]  /*27d0*/  USEL UR6, UR4, UR6, !UP3 ;  /* 0x0000000604067287 */ /* 0x000fe2000d800000 */
[----:B------:R-:W-:Y:S01]  /*27e0*/  @!UP0 UMOV UR7, UR9 ;  /* 0x0000000900078c82 */ /* 0x000fe20008000000 */
[----:B------:R-:W-:Y:S02]  /*27f0*/  UIADD3 UR9, UPT, UPT, -UR5, URZ, URZ ;  /* 0x000000ff05097290 */ /* 0x000fe4000fffe1ff */
[----:B------:R-:W-:Y:S02]  /*2800*/  @!UP0 USHF.R.U32.HI UR7, URZ, UR15, UR7 ;  /* 0x0000000fff078299 */ /* 0x000fe40008011607 */
[----:B------:R-:W-:Y:S02]  /*2810*/  UIADD3 UR8, UPT, UPT, -UR6, URZ, URZ ;  /* 0x000000ff06087290 */ /* 0x000fe4000fffe1ff */
[----:B------:R-:W-:-:S02]  /*2820*/  @!UP0 USEL UR7, UR5, UR7, !UP3 ;  /* 0x0000000705078287 */ /* 0x000fc4000d800000 */
[----:B------:R-:W-:Y:S02]  /*2830*/  UIMAD UR8, UR39, UR8, UR4 ;  /* 0x00000008270872a4 */ /* 0x000fe4000f8e0204 */
[----:B------:R-:W-:Y:S02]  /*2840*/  @!UP0 UIADD3 UR6, UPT, UPT, UR6, -UR7, URZ ;  /* 0x8000000706068290 */ /* 0x000fe4000fffe0ff */
[----:B------:R-:W-:Y:S02]  /*2850*/  @!UP0 UIMAD UR7, UR8, UR12, UR7 ;  /* 0x0000000c080782a4 */ /* 0x000fe4000f8e0207 */
[----:B------:R-:W-:Y:S02]  /*2860*/  @!UP0 UIMAD UR4, UR39, UR6, UR5 ;  /* 0x00000006270482a4 */ /* 0x000fe4000f8e0205 */
[----:B------:R-:W-:Y:S02]  /*2870*/  UIMAD UR6, UR13, UR9, UR58 ;  /* 0x000000090d0672a4 */ /* 0x000fe4000f8e023a */
[----:B------:R-:W-:Y:S01]  /*2880*/  UIMAD UR53, UR4, UR18, UR10 ;  /* 0x00000012043572a4 */ /* 0x000fe2000f8e020a */
[----:B------:R-:W-:-:S02]  /*2890*/  @!UP0 UMOV UR5, UR7 ;  /* 0x0000000700058c82 */ /* 0x000fc40008000000 */
[----:B------:R-:W-:-:S12]  /*28a0*/  UIMAD UR58, UR5, UR13, UR6 ;  /* 0x0000000d053a72a4 */ /* 0x000fd8000f8e0206 */
.L_x_30:
        /* <DEDUP_REMOVED lines=20> */
.L_x_31:
[----:B------:R-:W-:Y:S01]  /*29f0*/  R2UR UR5, R78 ;  /* 0x000000004e0572ca */ /* 0x000fe200000e0000 */
[----:B------:R-:W-:Y:S01]  /*2a00*/  UMOV UR30, UR52 ;  /* 0x00000034001e7c82 */ /* 0x000fe20008000000 */
[----:B------:R-:W-:Y:S02]  /*2a10*/  R2UR UR4, R77 ;  /* 0x000000004d0472ca */ /* 0x000fe400000e0000 */
[----:B------:R-:W-:Y:S02]  /*2a20*/  PLOP3.LUT P1, PT, PT, PT, PT, 0x80, 0x8 ;  /* 0x000000000008781c */ /* 0x000fe40003f2f070 */
[----:B------:R-:W-:-:S07]  /*2a30*/  LOP3.LUT R2, R2, 0x1, RZ, 0x3c, !PT ;  /* 0x0000000102027812 */ /* 0x000fce00078e3cff */
[----:B------:R-:W-:Y:S02]  /*2a40*/  UIADD3 UR51, UPT, UPT, UR58, UR5, URZ ;  /* 0x000000053a337290 */ /* 0x000fe4000fffe0ff */
[----:B------:R-:W-:Y:S01]  /*2a50*/  UIADD3 UR24, UPT, UPT, UR53, UR4, URZ ;  /* 0x0000000435187290 */ /* 0x000fe2000fffe0ff */
[----:B------:R-:W-:Y:S11]  /*2a60*/  BRA.U UP1, `(.L_x_32) ;  /* 0xffffffe901907547 */ /* 0x000ff6000b83ffff */
[----:B------:R-:W-:Y:S01]  /*2a70*/  UIADD3 UR45, UPT, UPT, UR45, 0x30, URZ ;  /* 0x000000302d2d7890 */ /* 0x000fe2000fffe0ff */
[----:B------:R-:W-:-:S03]  /*2a80*/  MOV R2, UR40 ;  /* 0x0000002800027c02 */ /* 0x000fc60008000f00 */
[----:B------:R-:W-:Y:S01]  /*2a90*/  ULEA UR4, UR44, UR45, 0x3 ;  /* 0x0000002d2c047291 */ /* 0x000fe2000f8e18ff */
[----:B------:R-:W-:-:S08]  /*2aa0*/  SHF.L.U32 R2, R2, 0x1f, RZ ;  /* 0x0000001f02027819 */ /* 0x000fd000000006ff */
[----:B------:R-:W1:Y:S02]  /*2ab0*/  SYNCS.PHASECHK.TRANS64.TRYWAIT P0, [UR4], R2 ;  /* 0x00000002ff0075a7 */ /* 0x000e640008001104 */
[----:B-1----:R-:W-:Y:S05]  /*2ac0*/  @!P0 BRA `(.L_x_33) ;  /* 0x0000007000488947 */ /* 0x002fea0003800000 */
.L_x_130:
[----:B------:R-:W-:-:S04]  /*2ad0*/  UIADD3 UR4, UPT, UPT, UR44, 0x1, URZ ;  /* 0x000000012c047890 */ /* 0x000fc8000fffe0ff */
[----:B------:R-:W-:-:S04]  /*2ae0*/  UISETP.NE.AND UP0, UPT, UR4, 0x6, UPT ;  /* 0x000000060400788c */ /* 0x000fc8000bf05270 */
[----:B------:R-:W-:Y:S02]  /*2af0*/  USEL UR5, URZ, 0x1, UP0 ;  /* 0x00000001ff057887 */ /* 0x000fe40008000000 */
[----:B------:R-:W-:Y:S02]  /*2b00*/  USEL UR4, UR4, URZ, UP0 ;  /* 0x000000ff04047287 */ /* 0x000fe40008000000 */
[----:B------:R-:W-:Y:S02]  /*2b10*/  ULOP3.LUT UR6, UR40, UR5, URZ, 0x3c, !UPT ;  /* 0x0000000528067292 */ /* 0x000fe4000f8e3cff */
[----:B------:R-:W-:-:S04]  /*2b20*/  ULEA UR5, UR4, UR45, 0x3 ;  /* 0x0000002d04057291 */ /* 0x000fc8000f8e18ff */
[----:B-1----:R-:W-:-:S04]  /*2b30*/  MOV R2, UR6 ;  /* 0x0000000600027c02 */ /* 0x002fc80008000f00 */
[----:B------:R-:W-:-:S04]  /*2b40*/  SHF.L.U32 R2, R2, 0x1f, RZ ;  /* 0x0000001f02027819 */ /* 0x000fc800000006ff */
[----:B------:R-:W1:Y:S02]  /*2b50*/  SYNCS.PHASECHK.TRANS64.TRYWAIT P0, [UR5], R2 ;  /* 0x00000002ff0075a7 */ /* 0x000e640008001105 */
[----:B-1----:R-:W-:Y:S05]  /*2b60*/  @!P0 BRA `(.L_x_34) ;  /* 0x0000007000388947 */ /* 0x002fea0003800000 */
.L_x_132:
        /* <DEDUP_REMOVED lines=10> */
.L_x_134:
        /* <DEDUP_REMOVED lines=10> */
.L_x_136:
        /* <DEDUP_REMOVED lines=10> */
.L_x_138:
[----:B------:R-:W-:-:S04]  /*2d50*/  UIADD3 UR4, UPT, UPT, UR4, 0x1, URZ ;  /* 0x0000000104047890 */ /* 0x000fc8000fffe0ff */
[----:B------:R-:W-:-:S04]  /*2d60*/  UISETP.NE.AND UP0, UPT, UR4, 0x6, UPT ;  /* 0x000000060400788c */ /* 0x000fc8000bf05270 */
[----:B------:R-:W-:Y:S02]  /*2d70*/  USEL UR5, URZ, 0x1, UP0 ;  /* 0x00000001ff057887 */ /* 0x000fe40008000000 */
[----:B------:R-:W-:Y:S02]  /*2d80*/  USEL UR4, UR4, URZ, UP0 ;  /* 0x000000ff04047287 */ /* 0x000fe40008000000 */
[----:B------:R-:W-:Y:S02]  /*2d90*/  ULOP3.LUT UR5, UR6, UR5, URZ, 0x3c, !UPT ;  /* 0x0000000506057292 */ /* 0x000fe4000f8e3cff */
[----:B------:R-:W-:-:S04]  /*2da0*/  ULEA UR4, UR4, UR45, 0x3 ;  /* 0x0000002d04047291 */ /* 0x000fc8000f8e18ff */
[----:B-1----:R-:W-:Y:S02]  /*2db0*/  IMAD.U32 R2, RZ, RZ, UR5 ;  /* 0x00000005ff027e24 */ /* 0x002fe4000f8e00ff */
[----:B------:R-:W-:-:S03]  /*2dc0*/  MOV R0, UR4 ;  /* 0x0000000400007c02 */ /* 0x000fc60008000f00 */
[----:B------:R-:W-:-:S07]  /*2dd0*/  SHF.L.U32 R2, R2, 0x1f, RZ ;  /* 0x0000001f02027819 */ /* 0x000fce00000006ff */
.L_x_38:
[----:B-1----:R1:W2:Y:S02]  /*2de0*/  SYNCS.PHASECHK.TRANS64.TRYWAIT P0, [R0+URZ], R2 ;  /* 0x00000002000075a7 */ /* 0x0022a400080011ff */
[----:B--2---:R-:W-:Y:S05]  /*2df0*/  @!P0 NANOSLEEP.SYNCS 0x989680 ;  /* 0x009896800000895d */ /* 0x004fea0003900000 */
[----:B------:R-:W2:Y:S02]  /*2e00*/  @!P0 SYNCS.PHASECHK.TRANS64 P0, [R0+URZ], R2 ;  /* 0x00000002000085a7 */ /* 0x000ea400080010ff */
[----:B--2---:R-:W-:Y:S05]  /*2e10*/  @P0 EXIT ;  /* 0x000000000000094d */ /* 0x004fea0003800000 */
[----:B------:R-:W-:Y:S05]  /*2e20*/  BRA `(.L_x_38) ;  /* 0xfffffffc00ec7947 */ /* 0x000fea000383ffff */
.L_x_16:
[----:B------:R-:W2:Y:S02]  /*2e30*/  S2UR UR4, SR_CgaCtaId ;  /* 0x00000000000479c3 */ /* 0x000ea40000008800 */
[----:B--2---:R-:W-:-:S04]  /*2e40*/  UISETP.NE.AND UP0, UPT, UR4, URZ, UPT ;  /* 0x000000ff0400728c */ /* 0x004fc8000bf05270 */
[----:B------:R-:W-:-:S09]  /*2e50*/  UISETP.NE.OR UP0, UPT, UR18, 0x1, UP0 ;  /* 0x000000011200788c */ /* 0x000fd20008705670 */
[----:B------:R-:W-:Y:S05]  /*2e60*/  BRA.U UP0, `(.L_x_39) ;  /* 0x0000000100b47547 */ /* 0x000fea000b800000 */
[----:B------:R-:W2:Y:S01]  /*2e70*/  S2UR UR5, SR_CgaCtaId ;  /* 0x00000000000579c3 */ /* 0x000ea20000008800 */
[----:B------:R-:W-:Y:S01]  /*2e80*/  UMOV UR4, 0x400 ;  /* 0x0000040000047882 */ /* 0x000fe20000000000 */
[----:B------:R-:W-:Y:S01]  /*2e90*/  HFMA2 R3, -RZ, RZ, 0, 5.9604644775390625e-08 ;  /* 0x00000001ff037431 */ /* 0x000fe200000001ff */
[----:B------:R-:W-:Y:S01]  /*2ea0*/  ISETP.NE.AND P0, PT, R0, RZ, PT ;  /* 0x000000ff0000720c */ /* 0x000fe20003f05270 */
[----:B------:R-:W-:Y:S01]  /*2eb0*/  IMAD.MOV.U32 R8, RZ, RZ, RZ ;  /* 0x000000ffff087224 */ /* 0x000fe200078e00ff */
[----:B--2---:R-:W-:-:S04]  /*2ec0*/  ULEA UR4, UR5, UR4, 0x18 ;  /* 0x0000000405047291 */ /* 0x004fc8000f8ec0ff */
[----:B------:R-:W-:Y:S02]  /*2ed0*/  UIADD3 UR5, UPT, UPT, UR4, 0xb8, URZ ;  /* 0x000000b804057890 */ /* 0x000fe4000fffe0ff */
[----:B------:R-:W-:Y:S02]  /*2ee0*/  UIADD3 UR8, UPT, UPT, UR4, 0xb0, URZ ;  /* 0x000000b004087890 */ /* 0x000fe4000fffe0ff */
[----:B------:R-:W-:-:S12]  /*2ef0*/  UPRMT UR5, URZ, 0x654, UR5 ;  /* 0x00000654ff057896 */ /* 0x000fd80008000005 */
.L_x_42:
[----:B------:R-:W-:Y:S01]  /*2f00*/  SHF.L.U32 R6, R3, 0x1f, RZ ;  /* 0x0000001f03067819 */ /* 0x000fe200000006ff */
[----:B------:R-:W-:Y:S02]  /*2f10*/  IMAD.U32 R4, RZ, RZ, UR8 ;  /* 0x00000008ff047e24 */ /* 0x000fe4000f8e00ff */
[----:B------:R-:W-:Y:S01]  /*2f20*/  @!P0 IMAD.MOV.U32 R5, RZ, RZ, 0x10 ;  /* 0x00000010ff058424 */ /* 0x000fe200078e00ff */
[----:B------:R-:W2:Y:S02]  /*2f30*/  SYNCS.PHASECHK.TRANS64.TRYWAIT P1, [UR4+0xb8], R6 ;  /* 0x0000b806ff0075a7 */ /* 0x000ea40008021104 */
[----:B------:R-:W-:-:S04]  /*2f40*/  PRMT R4, R0, 0x654, R4 ;  /* 0x0000065400047816 */ /* 0x000fc80000000004 */
[----:B------:R-:W-:Y:S01]  /*2f50*/  SEL R2, R4, R2, !P0 ;  /* 0x0000000204027207 */ /* 0x000fe20004000000 */
[----:B--2---:R-:W-:Y:S06]  /*2f60*/  @!P1 BRA `(.L_x_40) ;  /* 0x0000006c00989947 */ /* 0x004fec0003800000 */
.L_x_140:
[----:B------:R-:W-:Y:S01]  /*2f70*/  UIADD3 UR6, UPT, UPT, UR4, 0xf0, URZ ;  /* 0x000000f004067890 */ /* 0x000fe2000fffe0ff */
[----:B------:R3:W-:Y:S01]  /*2f80*/  @!P0 SYNCS.ARRIVE.TRANS64.RED RZ, [R2+URZ], R5 ;  /* 0x0000000502ff89a7 */ /* 0x0007e200080004ff */
[----:B------:R-:W-:Y:S01]  /*2f90*/  UIADD3 UR7, UPT, UPT, UR4, 0xb0, URZ ;  /* 0x000000b004077890 */ /* 0x000fe2000fffe0ff */
[----:B------:R-:W-:-:S08]  /*2fa0*/  LOP3.LUT R3, R3, 0x1, RZ, 0x3c, !PT ;  /* 0x0000000103037812 */ /* 0x000fd000078e3cff */
[----:B------:R-:W-:Y:S06]  /*2fb0*/  UGETNEXTWORKID.BROADCAST [UR6], [UR7] ;  /* 0x00000000060073ca */ /* 0x000fec0008000100 */
[----:B---3--:R-:W-:-:S04]  /*2fc0*/  SHF.L.U32 R5, R8, 0x1f, RZ ;  /* 0x0000001f08057819 */ /* 0x008fc800000006ff */
[----:B------:R-:W3:Y:S02]  /*2fd0*/  SYNCS.PHASECHK.TRANS64.TRYWAIT P1, [UR4+0xb0], R5 ;  /* 0x0000b005ff0075a7 */ /* 0x000ee40008021104 */
[----:B---3--:R-:W-:Y:S05]  /*2fe0*/  @!P1 BRA `(.L_x_41) ;  /* 0x0000006c00909947 */ /* 0x008fea0003800000 */
.L_x_142:
[----:B--2---:R-:W2:Y:S01]  /*2ff0*/  LDS.128 R4, [UR4+0xf0] ;  /* 0x0000f004ff047984 */ /* 0x004ea20008000c00 */
[----:B------:R-:W-:Y:S01]  /*3000*/  LOP3.LUT R8, R8, 0x1, RZ, 0x3c, !PT ;  /* 0x0000000108087812 */ /* 0x000fe200078e3cff */
[----:B------:R-:W-:Y:S01]  /*3010*/  @!PT LDS RZ, [RZ] ;  /* 0x00000000fffff984 */ /* 0x000fe20000000800 */
[----:B------:R-:W-:Y:S01]  /*3020*/  @!PT LDS RZ, [RZ] ;  /* 0x00000000fffff984 */ /* 0x000fe20000000800 */
[----:B------:R-:W-:Y:S01]  /*3030*/  @!PT LDS RZ, [RZ] ;  /* 0x00000000fffff984 */ /* 0x000fe20000000800 */
[----:B------:R-:W-:Y:S01]  /*3040*/  @!PT LDS RZ, [RZ] ;  /* 0x00000000fffff984 */ /* 0x000fe20000000800 */
[----:B------:R3:W-:Y:S06]  /*3050*/  MEMBAR.ALL.CTA ;  /* 0x0000000000007992 */ /* 0x0007ec0000008000 */
[----:B---3--:R-:W3:Y:S02]  /*3060*/  FENCE.VIEW.ASYNC.S ;  /* 0x00000000000073c6 */ /* 0x008ee40000000000 */
[----:B---3--:R-:W-:Y:S01]  /*3070*/  SYNCS.ARRIVE.TRANS64.RED.A1T0 RZ, [UR5], RZ ;  /* 0x000000ffffff79a7 */ /* 0x008fe20008100405 */
[----:B--2---:R-:W-:-:S13]  /*3080*/  LOP3.LUT P1, RZ, R6, 0x1, RZ, 0xc0, !PT ;  /* 0x0000000106ff7812 */ /* 0x004fda000782c0ff */
[----:B------:R-:W-:Y:S05]  /*3090*/  @P1 BRA `(.L_x_42) ;  /* 0xfffffffc00981947 */ /* 0x000fea000383ffff */
[----:B------:R-:W-:-:S04]  /*30a0*/  SHF.L.U32 R0, R3, 0x1f, RZ ;  /* 0x0000001f03007819 */ /* 0x000fc800000006ff */
[----:B------:R-:W2:Y:S02]  /*30b0*/  SYNCS.PHASECHK.TRANS64 P0, [UR4+0xb8], R0 ;  /* 0x0000b800ff0075a7 */ /* 0x000ea40008001004 */
[----:B-12---:R-:W-:Y:S05]  /*30c0*/  @P0 EXIT ;  /* 0x000000000000094d */ /* 0x006fea0003800000 */
[----:B------:R-:W-:-:S07]  /*30d0*/  MOV R0, UR4 ;  /* 0x0000000400007c02 */ /* 0x000fce0008000f00 */
.L_x_43:
[----:B-1----:R-:W-:-:S04]  /*30e0*/  SHF.L.U32 R2, R3, 0x1f, RZ ;  /* 0x0000001f03027819 */ /* 0x002fc800000006ff */
[----:B------:R1:W2:Y:S03]  /*30f0*/  SYNCS.PHASECHK.TRANS64.TRYWAIT P0, [R0+URZ+0xb8], R2 ;  /* 0x0000b802000075a7 */ /* 0x0002a600080011ff */
[----:B--2---:R-:W-:Y:S05]  /*3100*/  @!P0 NANOSLEEP.SYNCS 0x989680 ;  /* 0x009896800000895d */ /* 0x004fea0003900000 */
[----:B------:R-:W2:Y:S02]  /*3110*/  @!P0 SYNCS.PHASECHK.TRANS64 P0, [R0+URZ+0xb8], R2 ;  /* 0x0000b802000085a7 */ /* 0x000ea400080010ff */
[----:B--2---:R-:W-:Y:S05]  /*3120*/  @P0 EXIT ;  /* 0x000000000000094d */ /* 0x004fea0003800000 */
[----:B------:R-:W-:Y:S05]  /*3130*/  BRA `(.L_x_43) ;  /* 0xfffffffc00e87947 */ /* 0x000fea000383ffff */
.L_x_39:
[----:B------:R-:W-:-:S09]  /*3140*/  UISETP.NE.AND UP0, UPT, UR18, URZ, UPT ;  /* 0x000000ff1200728c */ /* 0x000fd2000bf05270 */
[----:B------:R-:W-:Y:S05]  /*3150*/  BRA.U UP0, `(.L_x_44) ;  /* 0x0000000d00887547 */ /* 0x000fea000b800000 */
[----:B------:R-:W2:Y:S01]  /*3160*/  S2UR UR7, SR_CgaCtaId ;  /* 0x00000000000779c3 */ /* 0x000ea20000008800 */
[----:B------:R-:W-:Y:S01]  /*3170*/  UMOV UR4, 0x40 ;  /* 0x0000004000047882 */ /* 0x000fe20000000000 */
[----:B------:R-:W-:Y:S01]  /*3180*/  NOP ;  /* 0x0000000000007918 */ /* 0x000fe20000000000 */
[----:B------:R-:W-:Y:S01]  /*3190*/  UMOV UR6, 0x400 ;  /* 0x0000040000067882 */ /* 0x000fe20000000000 */
[----:B--2---:R-:W-:Y:S02]  /*31a0*/  ULEA UR5, UR7, UR4, 0x18 ;  /* 0x0000000407057291 */ /* 0x004fe4000f8ec0ff */
[----:B------:R-:W-:-:S07]  /*31b0*/  ULEA UR6, UR7, UR6, 0x18 ;  /* 0x0000000607067291 */ /* 0x000fce000f8ec0ff */
[----:B------:R-:W2:Y:S02]  /*31c0*/  LDS.U8 R0, [UR5+0x1c] ;  /* 0x00001c05ff007984 */ /* 0x000ea40008000000 */
[----:B--2---:R-:W-:-:S13]  /*31d0*/  ISETP.NE.AND P0, PT, R0, RZ, PT ;  /* 0x000000ff0000720c */ /* 0x004fda0003f05270 */
[----:B------:R-:W-:Y:S05]  /*31e0*/  @P0 BRA `(.L_x_45) ;  /* 0x0000000000580947 */ /* 0x000fea0003800000 */
[----:B------:R-:W-:-:S13]  /*31f0*/  ELECT P0, URZ, PT ;  /* 0x0000000000ff782f */ /* 0x000fda0003800000 */
[----:B------:R-:W-:Y:S05]  /*3200*/  @!P0 BRA `(.L_x_46) ;  /* 0x0000000000608947 */ /* 0x000fea0003800000 */
[----:B------:R-:W-:Y:S01]  /*3210*/  UMOV UR4, 0x10 ;  /* 0x0000001000047882 */ /* 0x000fe20000000000 */
[----:B------:R-:W-:Y:S01]  /*3220*/  HFMA2 R0, -RZ, RZ, 0, 5.9604644775390625e-08 ;  /* 0x00000001ff007431 */ /* 0x000fe200000001ff */
[----:B------:R-:W-:-:S03]  /*3230*/  MOV R2, 0xffff ;  /* 0x0000ffff00027802 */ /* 0x000fc60000000f00 */
[----:B------:R-:W-:Y:S04]  /*3240*/  DEPBAR.LE SB2, 0x36 ;  /* 0x0000ad800000791a */ /* 0x000fe80000000000 */
[----:B------:R-:W2:Y:S02]  /*3250*/  UTCATOMSWS.FIND_AND_SET.ALIGN UP0, UR4, UR4 ;  /* 0x00000004000475e3 */ /* 0x000ea40008000800 */
[----:B--2---:R-:W-:Y:S01]  /*3260*/  MOV R3, UR4 ;  /* 0x0000000400037c02 */ /* 0x004fe20008000f00 */
[----:B------:R-:W-:Y:S06]  /*3270*/  BRA.U UP0, `(.L_x_47) ;  /* 0x0000000100187547 */ /* 0x000fec000b800000 */
.L_x_48:
[----:B------:R-:W-:Y:S05]  /*3280*/  NANOSLEEP 0x64 ;  /* 0x000000640000795d */ /* 0x000fea0003800000 */
[----:B------:R-:W-:-:S05]  /*3290*/  UMOV UR4, 0x10 ;  /* 0x0000001000047882 */ /* 0x000fca0000000000 */
[----:B------:R-:W-:Y:S04]  /*32a0*/  DEPBAR.LE SB2, 0x36 ;  /* 0x0000ad800000791a */ /* 0x000fe80000000000 */
[----:B------:R-:W2:Y:S02]  /*32b0*/  UTCATOMSWS.FIND_AND_SET.ALIGN UP0, UR4, UR4 ;  /* 0x00000004000475e3 */ /* 0x000ea40008000800 */
[----:B--2---:R-:W-:Y:S01]  /*32c0*/  MOV R3, UR4 ;  /* 0x0000000400037c02 */ /* 0x004fe20008000f00 */
[----:B------:R-:W-:Y:S05]  /*32d0*/  BRA.U !UP0, `(.L_x_48) ;  /* 0xfffffffd08e87547 */ /* 0x000fea000b83ffff */
.L_x_47:
[-C--:B------:R-:W-:Y:S02]  /*32e0*/  SHF.L.U32 R2, R2, R3.reuse, RZ ;  /* 0x0000000302027219 */ /* 0x080fe400000006ff */
[----:B------:R-:W-:Y:S01]  /*32f0*/  SHF.L.U32 R0, R0, R3, RZ ;  /* 0x0000000300007219 */ /* 0x000fe200000006ff */
[----:B------:R-:W-:Y:S02]  /*3300*/  IMAD.SHL.U32 R3, R3, 0x20, RZ ;  /* 0x0000002003037824 */ /* 0x000fe400078e00ff */
[----:B------:R2:W-:Y:S04]  /*3310*/  ATOMS.OR RZ, [UR5+0x14], R2 ;  /* 0x00001402ffff798c */ /* 0x0005e8000b000005 */
[----:B------:R2:W-:Y:S04]  /*3320*/  ATOMS.OR RZ, [UR5+0x18], R0 ;  /* 0x00001800ffff798c */ /* 0x0005e8000b000005 */
[----:B------:R2:W-:Y:S01]  /*3330*/  STS [UR6+0x100], R3 ;  /* 0x00010003ff007988 */ /* 0x0005e20008000806 */
[----:B------:R-:W-:Y:S05]  /*3340*/  BRA `(.L_x_46) ;  /* 0x0000000000107947 */ /* 0x000fea0003800000 */
.L_x_45:
[----:B------:R-:W-:Y:S02]  /*3350*/  MOV R0, 0xffffffff ;  /* 0xffffffff00007802 */ /* 0x000fe40000000f00 */
[----:B------:R-:W-:-:S03]  /*3360*/  MOV R2, 0x3390 ;  /* 0x0000339000027802 */ /* 0x000fc60000000f00 */
[----:B------:R2:W-:Y:S04]  /*3370*/  STS [UR6+0x100], R0 ;  /* 0x00010000ff007988 */ /* 0x0005e80008000806 */
[----:B-12--5:R-:W-:Y:S05]  /*3380*/  CALL.REL.NOINC `($__internal_1_$__cuda_sm10x_tcgen05_guardrail_trap_phase_invalid_during_alloc) ;  /* 0x00000070009c7944 */ /* 0x026fea0003c00000 */
.L_x_46:
[----:B------:R-:W-:Y:S05]  /*3390*/  WARPSYNC.ALL ;  /* 0x0000000000007948 */ /* 0x000fea0003800000 */
[----:B------:R-:W3:Y:S01]  /*33a0*/  S2UR UR4, SR_CgaCtaId ;  /* 0x00000000000479c3 */ /* 0x000ee20000008800 */
[----:B------:R-:W-:Y:S01]  /*33b0*/  UMOV UR20, 0x400 ;  /* 0x0000040000147882 */ /* 0x000fe20000000000 */
[----:B------:R-:W-:-:S06]  /*33c0*/  NOP ;  /* 0x0000000000007918 */ /* 0x000fcc0000000000 */
[----:B------:R-:W-:Y:S06]  /*33d0*/  BAR.ARV 0x6, 0xa0 ;  /* 0x0182800000007b1d */ /* 0x000fec0000002000 */
[----:B------:R-:W4:Y:S01]  /*33e0*/  LDCU.64 UR6, c[0x0][0x388] ;  /* 0x00007100ff0677ac */ /* 0x000f220008000a00 */
[----:B------:R-:W-:Y:S01]  /*33f0*/  IMAD.MOV.U32 R8, RZ, RZ, 0x1 ;  /* 0x00000001ff087424 */ /* 0x000fe200078e00ff */
[----:B------:R-:W1:Y:S01]  /*3400*/  LDCU.64 UR8, c[0x0][0x390] ;  /* 0x00007200ff0877ac */ /* 0x000e620008000a00 */
[----:B------:R-:W-:Y:S01]  /*3410*/  UMOV UR23, URZ ;  /* 0x000000ff00177c82 */ /* 0x000fe20008000000 */
[----:B------:R-:W-:Y:S01]  /*3420*/  UMOV UR19, URZ ;  /* 0x000000ff00137c82 */ /* 0x000fe20008000000 */
[----:B---3--:R-:W-:Y:S01]  /*3430*/  ULEA UR20, UR4, UR20, 0x18 ;  /* 0x0000001404147291 */ /* 0x008fe2000f8ec0ff */
[----:B------:R-:W-:Y:S01]  /*3440*/  UMOV UR32, 0x0 ;  /* 0x0000000000207882 */ /* 0x000fe20000000000 */
[----:B------:R-:W-:Y:S01]  /*3450*/  UMOV UR33, 0x8210490 ;  /* 0x0821049000217882 */ /* 0x000fe20000000000 */
[----:B------:R-:W-:Y:S01]  /*3460*/  UMOV UR30, 0x0 ;  /* 0x00000000001e7882 */ /* 0x000fe20000000000 */
[----:B------:R-:W-:Y:S01]  /*3470*/  UMOV UR31, 0x8210490 ;  /* 0x08210490001f7882 */ /* 0x000fe20000000000 */
[----:B------:R-:W-:Y:S01]  /*3480*/  UMOV UR28, 0x0 ;  /* 0x00000000001c7882 */ /* 0x000fe20000000000 */
[----:B------:R-:W-:Y:S01]  /*3490*/  UMOV UR29, 0x8210490 ;  /* 0x08210490001d7882 */ /* 0x000fe20000000000 */
[----:B----4-:R-:W-:-:S02]  /*34a0*/  UIADD3 UR4, UPT, UPT, UR6, 0x3f, URZ ;  /* 0x0000003f06047890 */ /* 0x010fc4000fffe0ff */
[----:B------:R-:W2:Y:S01]  /*34b0*/  LDS R9, [UR20+0x100] ;  /* 0x00010014ff097984 */ /* 0x000ea20008000800 */
[----:B------:R-:W-:Y:S01]  /*34c0*/  UMOV UR26, 0x0 ;  /* 0x00000000001a7882 */ /* 0x000fe20000000000 */
[----:B------:R-:W-:Y:S01]  /*34d0*/  UMOV UR27, 0x8210490 ;  /* 0x08210490001b7882 */ /* 0x000fe20000000000 */
[----:B------:R-:W-:-:S04]  /*34e0*/  USHF.R.S32.HI UR5, URZ, 0x1f, UR4 ;  /* 0x0000001fff057899 */ /* 0x000fc80008011404 */
[----:B------:R-:W-:Y:S02]  /*34f0*/  ULEA.HI UR4, UR5, UR4, URZ, 0x6 ;  /* 0x0000000405047291 */ /* 0x000fe4000f8f30ff */
[----:B------:R-:W-:Y:S02]  /*3500*/  UIADD3 UR5, UPT, UPT, UR20, 0x8400, URZ ;  /* 0x0000840014057890 */ /* 0x000fe4000fffe0ff */
[----:B------:R-:W-:Y:S02]  /*3510*/  USHF.R.S32.HI UR4, URZ, 0x6, UR4 ;  /* 0x00000006ff047899 */ /* 0x000fe40008011404 */
[----:B------:R-:W-:Y:S02]  /*3520*/  USHF.R.U32.HI UR6, URZ, 0x4, UR5 ;  /* 0x00000004ff067899 */ /* 0x000fe40008011605 */
[----:B------:R-:W-:Y:S02]  /*3530*/  UIMAD UR4, UR4, UR7, URZ ;  /* 0x00000007040472a4 */ /* 0x000fe4000f8e02ff */
[----:B------:R-:W-:-:S02]  /*3540*/  ULOP3.LUT UR6, UR6, 0x3fff, URZ, 0xc0, !UPT ;  /* 0x00003fff06067892 */ /* 0x000fc4000f8ec0ff */
[----:B-1----:R-:W-:Y:S02]  /*3550*/  UIMAD UR4, UR4, UR8, URZ ;  /* 0x00000008040472a4 */ /* 0x002fe4000f8e02ff */
[----:B------:R-:W-:Y:S02]  /*3560*/  ULOP3.LUT UR21, UR6, 0x10000, URZ, 0xfc, !UPT ;  /* 0x0001000006157892 */ /* 0x000fe4000f8efcff */
[----:B------:R-:W-:Y:S02]  /*3570*/  UIMAD UR9, UR4, UR9, URZ ;  /* 0x00000009040972a4 */ /* 0x000fe4000f8e02ff */
[----:B------:R-:W-:Y:S02]  /*3580*/  UIADD3 UR4, UPT, UPT, UR20, 0x20400, URZ ;  /* 0x0002040014047890 */ /* 0x000fe4000fffe0ff */
[----:B------:R-:W-:Y:S02]  /*3590*/  UIADD3 UR34, UPT, UPT, UR9, -0x1, URZ ;  /* 0xffffffff09227890 */ /* 0x000fe4000fffe0ff */
[----:B------:R-:W-:-:S02]  /*35a0*/  USHF.R.U32.HI UR5, URZ, 0x4, UR4 ;  /* 0x00000004ff057899 */ /* 0x000fc40008011604 */
[----:B------:R-:W-:Y:S02]  /*35b0*/  UIADD3 UR4, UPT, UPT, UR20, 0xb8, URZ ;  /* 0x000000b814047890 */ /* 0x000fe4000fffe0ff */
[----:B------:R-:W-:Y:S02]  /*35c0*/  ULOP3.LUT UR5, UR5, 0x3fff, URZ, 0xc0, !UPT ;  /* 0x00003fff05057892 */ /* 0x000fe4000f8ec0ff */
[----:B------:R-:W-:Y:S02]  /*35d0*/  UPRMT UR25, URZ, 0x654, UR4 ;  /* 0x00000654ff197896 */ /* 0x000fe40008000004 */
[----:B------:R-:W-:Y:S02]  /*35e0*/  ULOP3.LUT UR22, UR5, 0x2000000, URZ, 0xfc, !UPT ;  /* 0x0200000005167892 */ /* 0x000fe4000f8efcff */
[----:B------:R-:W-:Y:S01]  /*35f0*/  UISETP.GE.AND UP3, UPT, UR9, 0x1, UPT ;  /* 0x000000010900788c */ /* 0x000fe2000bf66270 */
[C---:B--2---:R-:W-:Y:S01]  /*3600*/  VIADD R3, R9.reuse, 0x80 ;  /* 0x0000008009037836 */ /* 0x044fe20000000000 */
[----:B------:R-:W-:-:S04]  /*3610*/  LOP3.LUT R2, R9, 0xffff, RZ, 0xc0, !PT ;  /* 0x0000ffff09027812 */ /* 0x000fc800078ec0ff */
[----:B------:R-:W-:-:S05]  /*3620*/  LOP3.LUT R3, R3, 0xffff, RZ, 0xc0, !PT ;  /* 0x0000ffff03037812 */ /* 0x000fca00078ec0ff */
[----:B------:R1:W-:Y:S02]  /*3630*/  STL.64 [R1], R2 ;  /* 0x0000000201007387 */ /* 0x0003e40000100a00 */
[----:B-1----:R-:W-:-:S07]  /*3640*/  CS2R R2, SRZ ;  /* 0x0000000000027805 */ /* 0x002fce000001ff00 */
.L_x_55:
[----:B-1----:R-:W-:-:S04]  /*3650*/  SHF.L.U32 R4, R3, 0x1f, RZ ;  /* 0x0000001f03047819 */ /* 0x002fc800000006ff */
[----:B------:R-:W1:Y:S02]  /*3660*/  SYNCS.PHASECHK.TRANS64.TRYWAIT P0, [UR20+0xb0], R4 ;  /* 0x0000b004ff0075a7 */ /* 0x000e640008001114 */
[----:B-12-4-:R-:W-:Y:S05]  /*3670*/  @!P0 BRA `(.L_x_49) ;  /* 0x0000006800048947 */ /* 0x016fea0003800000 */
.L_x_144:
[----:B-1----:R-:W1:Y:S01]  /*3680*/  LDS.128 R4, [UR20+0xf0] ;  /* 0x0000f014ff047984 */ /* 0x002e620008000c00 */
[----:B------:R-:W-:Y:S01]  /*3690*/  ULEA UR24, UR23, UR20, 0x3 ;  /* 0x0000001417187291 */ /* 0x000fe2000f8e18ff */
[----:B------:R-:W-:Y:S01]  /*36a0*/  SHF.L.U32 R0, R8, 0x1f, RZ ;  /* 0x0000001f08007819 */ /* 0x000fe200000006ff */
[----:B------:R-:W-:Y:S01]  /*36b0*/  @!PT LDS RZ, [RZ] ;  /* 0x00000000fffff984 */ /* 0x000fe20000000800 */
[----:B------:R-:W-:Y:S01]  /*36c0*/  @!PT LDS RZ, [RZ] ;  /* 0x00000000fffff984 */ /* 0x000fe20000000800 */
[----:B------:R-:W-:Y:S01]  /*36d0*/  @!PT LDS RZ, [RZ] ;  /* 0x00000000fffff984 */ /* 0x000fe20000000800 */
[----:B------:R-:W-:Y:S01]  /*36e0*/  @!PT LDS RZ, [RZ] ;  /* 0x00000000fffff984 */ /* 0x000fe20000000800 */
[----:B------:R2:W-:Y:S06]  /*36f0*/  MEMBAR.ALL.CTA ;  /* 0x0000000000007992 */ /* 0x0005ec0000008000 */
[----:B--2---:R-:W2:Y:S02]  /*3700*/  FENCE.VIEW.ASYNC.S ;  /* 0x00000000000073c6 */ /* 0x004ea40000000000 */
[----:B--2---:R-:W-:Y:S01]  /*3710*/  SYNCS.ARRIVE.TRANS64.RED.A1T0 RZ, [UR25], RZ ;  /* 0x000000ffffff79a7 */ /* 0x004fe20008100419 */
[----:B------:R-:W2:Y:S01]  /*3720*/  SYNCS.PHASECHK.TRANS64.TRYWAIT P0, [UR24+0xd0], R0 ;  /* 0x0000d000ff0075a7 */ /* 0x000ea20008001118 */
[----:B-1----:R-:W-:Y:S01]  /*3730*/  LOP3.LUT P3, RZ, R6, 0x1, RZ, 0xc0, !PT ;  /* 0x0000000106ff7812 */ /* 0x002fe2000786c0ff */
[----:B--2---:R-:W-:-:S12]  /*3740*/  @!P0 BRA `(.L_x_50) ;  /* 0x0000006400e88947 */ /* 0x004fd80003800000 */
.L_x_146:
[----:B------:R-:W-:Y:S05]  /*3750*/  BRA.U !UP3, `(.L_x_51) ;  /* 0x000000010bf87547 */ /* 0x000fea000b800000 */
[----:B-1----:R-:W-:Y:S01]  /*3760*/  IMAD.U32 R0, RZ, RZ, UR23 ;  /* 0x00000017ff007e24 */ /* 0x002fe2000f8e00ff */
[----:B------:R-:W-:-:S04]  /*3770*/  ULEA UR4, UR19, UR20, 0x3 ;  /* 0x0000001413047291 */ /* 0x000fc8000f8e18ff */
[----:B------:R-:W-:-:S05]  /*3780*/  LEA R0, R0, R1, 0x2 ;  /* 0x0000000100007211 */ /* 0x000fca00078e10ff */
[----:B------:R1:W5:Y:S01]  /*3790*/  LDL R4, [R0] ;  /* 0x0000000000047983 */ /* 0x0003620000100800 */
[----:B------:R-:W-:Y:S01]  /*37a0*/  UPLOP3.LUT UP2, UPT, UPT, UPT, UPT, 0x40, 0x4 ;  /* 0x000000000004789c */ /* 0x000fe20003f4e870 */
[----:B------:R-:W-:Y:S01]  /*37b0*/  UMOV UR17, UR34 ;  /* 0x0000002200117c82 */ /* 0x000fe20008000000 */
[----:B-1----:R-:W-:-:S04]  /*37c0*/  SHF.L.U32 R0, R2, 0x1f, RZ ;  /* 0x0000001f02007819 */ /* 0x002fc800000006ff */
[----:B------:R1:W2:Y:S01]  /*37d0*/  SYNCS.PHASECHK.TRANS64.TRYWAIT P2, [UR4], R0 ;  /* 0x00000000ff0075a7 */ /* 0x0002a20008041104 */
[----:B------:R-:W-:-:S05]  /*37e0*/  UMOV UR4, UR19 ;  /* 0x0000001300047c82 */ /* 0x000fca0008000000 */
.L_x_54:
[----:B------:R-:W-:Y:S01]  /*37f0*/  ULEA UR18, UR4, UR20, 0x3 ;  /* 0x0000001404127291 */ /* 0x000fe2000f8e18ff */
[----:B--234-:R-:W-:Y:S11]  /*3800*/  @P2 BRA `(.L_x_52) ;  /* 0x00000000000c2947 */ /* 0x01cff60003800000 */
[----:B------:R-:W-:Y:S04]  /*3810*/  SHF.L.U32 R5, R2, 0x1f, RZ ;  /* 0x0000001f02057819 */ /* 0x000fe800000006ff */
[----:B------:R-:W2:Y:S02]  /*3820*/  SYNCS.PHASECHK.TRANS64.TRYWAIT P0, [UR18], R5 ;  /* 0x00000005ff0075a7 */ /* 0x000ea40008001112 */
[----:B--2---:R-:W-:Y:S05]  /*3830*/  @!P0 BRA `(.L_x_53) ;  /* 0x0000006400c48947 */ /* 0x004fea0003800000 */
.L_x_52:
[----:B------:R-:W-:Y:S01]  /*3840*/  UISETP.NE.AND UP0, UPT, UR17, URZ, UPT ;  /* 0x000000ff1100728c */ /* 0x000fe2000bf05270 */
[----:B------:R-:W-:Y:S01]  /*3850*/  PLOP3.LUT P2, PT, PT, PT, PT, 0x80, 0x8 ;  /* 0x000000000008781c */ /* 0x000fe20003f4f070 */
[----:B------:R-:W-:Y:S01]  /*3860*/  UIADD3 UR5, UPT, UPT, UR4, 0x1, URZ ;  /* 0x0000000104057890 */ /* 0x000fe2000fffe0ff */
[----:B------:R-:W-:Y:S11]  /*3870*/  ELECT P1, URZ, PT ;  /* 0x0000000000ff782f */ /* 0x000ff60003820000 */
[----:B------:R-:W-:Y:S02]  /*3880*/  @!UPT UIADD3 URZ, UPT, UPT, URZ, URZ, URZ ;  /* 0x000000fffffff290 */ /* 0x000fe4000fffe0ff */
[----:B-----5:R-:W-:Y:S01]  /*3890*/  @P1 R2UR.BROADCAST UR8, R4 ;  /* 0x00000000040812ca */ /* 0x020fe200008e0000 */
[----:B------:R-:W-:Y:S01]  /*38a0*/  UISETP.NE.AND UP1, UPT, UR5, 0x6, UPT ;  /* 0x000000060500788c */ /* 0x000fe2000bf25270 */
[----:B------:R-:W-:Y:S01]  /*38b0*/  PLOP3.LUT P0, PT, PT, PT, UP0, 0x80, 0x8 ;  /* 0x000000000008781c */ /* 0x000fe20003f0f008 */
[----:B------:R-:W-:Y:S02]  /*38c0*/  ULEA UR10, UR4, UR22, 0xa ;  /* 0x00000016040a7291 */ /* 0x000fe4000f8e50ff */
[----:B------:R-:W-:Y:S02]  /*38d0*/  USEL UR6, URZ, 0x1, UP1 ;  /* 0x00000001ff067887 */ /* 0x000fe40008800000 */
[----:B------:R-:W-:Y:S02]  /*38e0*/  USEL UR19, UR5, URZ, UP1 ;  /* 0x000000ff05137287 */ /* 0x000fe40008800000 */
[----:B------:R-:W-:Y:S02]  /*38f0*/  ULEA UR14, UR4, UR21, 0xa ;  /* 0x00000015040e7291 */ /* 0x000fe4000f8e50ff */
[----:B------:R-:W-:Y:S01]  /*3900*/  @UP0 ULEA UR5, UR19, UR20, 0x3 ;  /* 0x0000001413050291 */ /* 0x000fe2000f8e18ff */
[----:B------:R-:W-:Y:S01]  /*3910*/  LOP3.LUT R2, R2, UR6, RZ, 0x3c, !PT ;  /* 0x0000000602027c12 */ /* 0x000fe2000f8e3cff */
[----:B------:R-:W-:Y:S02]  /*3920*/  UIADD3 UR6, UPT, UPT, UR10, 0x80, URZ ;  /* 0x000000800a067890 */ /* 0x000fe4000fffe0ff */
[----:B------:R-:W-:Y:S01]  /*3930*/  UIADD3 UR4, UPT, UPT, UR14, 0x2, URZ ;  /* 0x000000020e047890 */ /* 0x000fe2000fffe0ff */
[----:B-1----:R-:W-:Y:S01]  /*3940*/  @P0 SHF.L.U32 R0, R2, 0x1f, RZ ;  /* 0x0000001f02000819 */ /* 0x002fe200000006ff */
[----:B------:R-:W-:Y:S01]  /*3950*/  UIADD3 UR12, UPT, UPT, UR10, 0x100, URZ ;  /* 0x000001000a0c7890 */ /* 0x000fe2000fffe0ff */
[----:B------:R-:W-:Y:S02]  /*3960*/  UMOV UR11, 0x40004040 ;  /* 0x40004040000b7882 */ /* 0x000fe40000000000 */
[----:B------:R3:W4:Y:S01]  /*3970*/  @P0 SYNCS.PHASECHK.TRANS64.TRYWAIT P2, [UR5], R0 ;  /* 0x00000000ff0005a7 */ /* 0x0007220008041105 */
[----:B------:R-:W-:Y:S11]  /*3980*/  ELECT P0, URZ, PT ;  /* 0x0000000000ff782f */ /* 0x000ff60003800000 */
[----:B------:R-:W-:Y:S02]  /*3990*/  @!UPT UIADD3 URZ, UPT, UPT, URZ, URZ, URZ ;  /* 0x000000fffffff290 */ /* 0x000fe4000fffe0ff */
[C---:B------:R-:W-:Y:S02]  /*39a0*/  @P0 R2UR.BROADCAST UR16, R4.reuse ;  /* 0x00000000041002ca */ /* 0x040fe400008e0000 */
[----:B------:R-:W-:Y:S01]  /*39b0*/  ELECT P0, URZ, PT ;  /* 0x0000000000ff782f */ /* 0x000fe20003800000 */
[----:B------:R-:W-:Y:S01]  /*39c0*/  UMOV UR15, 0x40004040 ;  /* 0x40004040000f7882 */ /* 0x000fe20000000000 */
[----:B------:R-:W-:Y:S01]  /*39d0*/  UMOV UR7, 0x40004040 ;  /* 0x4000404000077882 */ /* 0x000fe20000000000 */
[----:B------:R1:W-:Y:S01]  /*39e0*/  UTCHMMA gdesc[UR14], gdesc[UR10], tmem[UR8], tmem[UR32], idesc[UR33], UP2 ;  /* 0x00ff200a0e0075ea */ /* 0x0003e20009000008 */
[----:B------:R-:W-:Y:S01]  /*39f0*/  UPLOP3.LUT UP2, UPT, UPT, UPT, UPT, 0x80, 0x8 ;  /* 0x000000000008789c */ /* 0x000fe20003f4f070 */
[----:B------:R-:W-:Y:S01]  /*3a00*/  UMOV UR5, 0x40004040 ;  /* 0x4000404000057882 */ /* 0x000fe20000000000 */
[----:B------:R-:W-:Y:S01]  /*3a10*/  UMOV UR13, 0x40004040 ;  /* 0x40004040000d7882 */ /* 0x000fe20000000000 */
[----:B------:R-:W-:Y:S04]  /*3a20*/  UMOV UR9, 0x40004040 ;  /* 0x4000404000097882 */ /* 0x000fe80000000000 */
[----:B------:R2:W-:Y:S01]  /*3a30*/  UTCHMMA gdesc[UR4], gdesc[UR6], tmem[UR16], tmem[UR30], idesc[UR31], UPT ;  /* 0x00ff1e06040075ea */ /* 0x0005e2000b800010 */
[----:B-1----:R-:W-:Y:S01]  /*3a40*/  UIADD3 UR8, UPT, UPT, UR14, 0x4, URZ ;  /* 0x000000040e087890 */ /* 0x002fe2000fffe0ff */
[C---:B------:R-:W-:Y:S02]  /*3a50*/  @P0 R2UR.BROADCAST UR15, R4.reuse ;  /* 0x00000000040f02ca */ /* 0x040fe400008e0000 */
[----:B------:R-:W-:Y:S01]  /*3a60*/  ELECT P0, URZ, PT ;  /* 0x0000000000ff782f */ /* 0x000fe20003800000 */
[----:B------:R-:W-:Y:S02]  /*3a70*/  UIADD3 UR10, UPT, UPT, UR10, 0x180, URZ ;  /* 0x000001800a0a7890 */ /* 0x000fe4000fffe0ff */
[----:B--2---:R-:W-:Y:S10]  /*3a80*/  UIADD3 UR6, UPT, UPT, UR14, 0x6, URZ ;  /* 0x000000060e067890 */ /* 0x004ff4000fffe0ff */
[----:B------:R-:W-:Y:S01]  /*3a90*/  @P0 R2UR.BROADCAST UR14, R4 ;  /* 0x00000000040e02ca */ /* 0x000fe200008e0000 */
[----:B------:R-:W-:Y:S02]  /*3aa0*/  UIADD3 UR5, UPT, UPT, UR18, 0x30, URZ ;  /* 0x0000003012057890 */ /* 0x000fe4000fffe0ff */
[----:B------:R-:W-:Y:S01]  /*3ab0*/  UIADD3 UR4, UPT, UPT, UR17, 0x1, URZ ;  /* 0x0000000111047890 */ /* 0x000fe2000fffe0ff */
[----:B------:R1:W-:Y:S03]  /*3ac0*/  UTCHMMA gdesc[UR8], gdesc[UR12], tmem[UR15], tmem[UR28], idesc[UR29], UPT ;  /* 0x00ff1c0c080075ea */ /* 0x0003e6000b80000f */
[----:B------:R-:W-:Y:S03]  /*3ad0*/  UISETP.GT.U32.AND UP0, UPT, UR4, 0x1, UPT ;  /* 0x000000010400788c */ /* 0x000fe6000bf04070 */
[----:B------:R-:W-:Y:S03]  /*3ae0*/  UMOV UR4, UR19 ;  /* 0x0000001300047c82 */ /* 0x000fe60008000000 */
[----:B------:R3:W-:Y:S01]  /*3af0*/  UTCHMMA gdesc[UR6], gdesc[UR10], tmem[UR14], tmem[UR26], idesc[UR27], UPT ;  /* 0x00ff1a0a060075ea */ /* 0x0007e2000b80000e */
[----:B------:R3:W-:Y:S01]  /*3b00*/  UTCBAR [UR5], URZ ;  /* 0x000000ff050073e9 */ /* 0x0007e200080000ff */
[----:B-1----:R-:W-:Y:S07]  /*3b10*/  UIADD3 UR8, UPT, UPT, UR17, -0x1, URZ ;  /* 0xffffffff11087890 */ /* 0x002fee000fffe0ff */
[----:B------:R-:W-:Y:S01]  /*3b20*/  UMOV UR17, UR8 ;  /* 0x0000000800117c82 */ /* 0x000fe20008000000 */
[----:B------:R-:W-:Y:S05]  /*3b30*/  BRA.U UP0, `(.L_x_54) ;  /* 0xfffffffd002c7547 */ /* 0x000fea000b83ffff */
.L_x_51:
[----:B------:R-:W-:Y:S01]  /*3b40*/  UIADD3 UR4, UPT, UPT, UR23, 0x1, URZ ;  /* 0x0000000117047890 */ /* 0x000fe2000fffe0ff */
[----:B------:R-:W-:Y:S01]  /*3b50*/  LOP3.LUT R3, R3, 0x1, RZ, 0x3c, !PT ;  /* 0x0000000103037812 */ /* 0x000fe200078e3cff */
[----:B---3--:R-:W-:Y:S02]  /*3b60*/  UIADD3 UR5, UPT, UPT, UR24, 0xc0, URZ ;  /* 0x000000c018057890 */ /* 0x008fe4000fffe0ff */
[----:B------:R-:W-:-:S04]  /*3b70*/  UISETP.NE.AND UP0, UPT, UR4, 0x2, UPT ;  /* 0x000000020400788c */ /* 0x000fc8000bf05270 */
[----:B------:R-:W-:Y:S02]  /*3b80*/  USEL UR6, URZ, 0x1, UP0 ;  /* 0x00000001ff067887 */ /* 0x000fe40008000000 */
[----:B------:R-:W-:Y:S01]  /*3b90*/  USEL UR23, UR4, URZ, UP0 ;  /* 0x000000ff04177287 */ /* 0x000fe20008000000 */
[----:B------:R2:W-:Y:S03]  /*3ba0*/  UTCBAR [UR5], URZ ;  /* 0x000000ff050073e9 */ /* 0x0005e600080000ff */
[----:B------:R-:W-:Y:S01]  /*3bb0*/  LOP3.LUT R8, R8, UR6, RZ, 0x3c, !PT ;  /* 0x0000000608087c12 */ /* 0x000fe2000f8e3cff */
[----:B------:R-:W-:Y:S07]  /*3bc0*/  @P3 BRA `(.L_x_55) ;  /* 0xfffffff800a03947 */ /* 0x000fee000383ffff */
[----:B------:R-:W3:Y:S01]  /*3bd0*/  S2UR UR6, SR_CgaCtaId ;  /* 0x00000000000679c3 */ /* 0x000ee20000008800 */
[----:B------:R-:W-:Y:S01]  /*3be0*/  ELECT P0, URZ, PT ;  /* 0x0000000000ff782f */ /* 0x000fe20003800000 */
[----:B-1----:R-:W-:Y:S01]  /*3bf0*/  IMAD.MOV.U32 R0, RZ, RZ, 0x1 ;  /* 0x00000001ff007424 */ /* 0x002fe200078e00ff */
[----:B------:R-:W-:Y:S01]  /*3c00*/  UIADD3 UR20, UPT, UPT, UR20, 0xd0, URZ ;  /* 0x000000d014147890 */ /* 0x000fe2000fffe0ff */
[----:B------:R-:W-:Y:S01]  /*3c10*/  SHF.L.U32 R2, R8, 0x1f, RZ ;  /* 0x0000001f08027819 */ /* 0x000fe200000006ff */
[----:B------:R-:W-:-:S03]  /*3c20*/  UMOV UR4, 0x40 ;  /* 0x0000004000047882 */ /* 0x000fc60000000000 */
[----:B------:R-:W-:Y:S01]  /*3c30*/  UVIRTCOUNT.DEALLOC.SMPOOL 0x80 ;  /* 0x000000800000784c */ /* 0x000fe20000000000 */
[----:B---3--:R-:W-:Y:S02]  /*3c40*/  ULEA UR6, UR6, UR4, 0x18 ;  /* 0x0000000406067291 */ /* 0x008fe4000f8ec0ff */
[----:B------:R-:W-:-:S07]  /*3c50*/  ULEA UR4, UR23, UR20, 0x3 ;  /* 0x0000001417047291 */ /* 0x000fce000f8e18ff */
[----:B------:R1:W-:Y:S02]  /*3c60*/  @P0 STS.U8 [UR6+0x1c], R0 ;  /* 0x00001c00ff000988 */ /* 0x0003e40008000006 */
[----:B------:R-:W3:Y:S02]  /*3c70*/  SYNCS.PHASECHK.TRANS64.TRYWAIT P0, [UR4], R2 ;  /* 0x00000002ff0075a7 */ /* 0x000ee40008001104 */
[----:B-1-3--:R-:W-:Y:S05]  /*3c80*/  @!P0 BRA `(.L_x_56) ;  /* 0x0000006000c88947 */ /* 0x00afea0003800000 */
.L_x_149:
[----:B------:R-:W-:-:S04]  /*3c90*/  UIADD3 UR4, UPT, UPT, UR23, 0x1, URZ ;  /* 0x0000000117047890 */ /* 0x000fc8000fffe0ff */
[----:B------:R-:W-:-:S04]  /*3ca0*/  UISETP.NE.AND UP0, UPT, UR4, 0x2, UPT ;  /* 0x000000020400788c */ /* 0x000fc8000bf05270 */
[----:B--2---:R-:W-:Y:S02]  /*3cb0*/  USEL UR5, URZ, 0x1, UP0 ;  /* 0x00000001ff057887 */ /* 0x004fe40008000000 */
[----:B------:R-:W-:-:S04]  /*3cc0*/  USEL UR4, UR4, URZ, UP0 ;  /* 0x000000ff04047287 */ /* 0x000fc80008000000 */
[----:B------:R-:W-:Y:S01]  /*3cd0*/  ULEA UR4, UR4, UR20, 0x3 ;  /* 0x0000001404047291 */ /* 0x000fe2000f8e18ff */
[----:B-1----:R-:W-:-:S04]  /*3ce0*/  LOP3.LUT R2, R8, UR5, RZ, 0x3c, !PT ;  /* 0x0000000508027c12 */ /* 0x002fc8000f8e3cff */
[----:B------:R-:W-:-:S04]  /*3cf0*/  SHF.L.U32 R2, R2, 0x1f, RZ ;  /* 0x0000001f02027819 */ /* 0x000fc800000006ff */
[----:B------:R-:W1:Y:S02]  /*3d00*/  SYNCS.PHASECHK.TRANS64.TRYWAIT P0, [UR4], R2 ;  /* 0x00000002ff0075a7 */ /* 0x000e640008001104 */
[----:B-1----:R-:W-:Y:S05]  /*3d10*/  @!P0 BRA `(.L_x_57) ;  /* 0x0000006000bc8947 */ /* 0x002fea0003800000 */
.L_x_151:
[----:B------:R-:W-:Y:S01]  /*3d20*/  NOP ;  /* 0x0000000000007918 */ /* 0x000fe20000000000 */
[----:B-1----:R-:W1:Y:S01]  /*3d30*/  LDS R0, [UR6+0x14] ;  /* 0x00001406ff007984 */ /* 0x002e620008000800 */
[----:B------:R-:W-:Y:S01]  /*3d40*/  LOP3.LUT R3, R9, 0xffff, RZ, 0xc0, !PT ;  /* 0x0000ffff09037812 */ /* 0x000fe200078ec0ff */
[----:B------:R-:W-:-:S03]  /*3d50*/  IMAD.MOV.U32 R2, RZ, RZ, 0xffff ;  /* 0x0000ffffff027424 */ /* 0x000fc600078e00ff */
[----:B------:R-:W-:-:S04]  /*3d60*/  SHF.R.U32.HI R3, RZ, 0x5, R3 ;  /* 0x00000005ff037819 */ /* 0x000fc80000011603 */
[----:B------:R-:W-:-:S04]  /*3d70*/  SHF.L.U32 R2, R2, R3, RZ ;  /* 0x0000000302027219 */ /* 0x000fc800000006ff */
[----:B-1----:R-:W-:-:S04]  /*3d80*/  LOP3.LUT R0, R0, R2, RZ, 0xc0, !PT ;  /* 0x0000000200007212 */ /* 0x002fc800078ec0ff */
[----:B------:R-:W-:Y:S01]  /*3d90*/  ISETP.NE.AND P0, PT, R0, R2, PT ;  /* 0x000000020000720c */ /* 0x000fe20003f05270 */
[----:B------:R-:W-:-:S05]  /*3da0*/  IMAD.MOV.U32 R0, RZ, RZ, 0x1 ;  /* 0x00000001ff007424 */ /* 0x000fca00078e00ff */
[----:B------:R-:W-:-:S07]  /*3db0*/  SHF.L.U32 R0, R0, R3, RZ ;  /* 0x0000000300007219 */ /* 0x000fce00000006ff */
[----:B------:R-:W-:Y:S05]  /*3dc0*/  @P0 BRA `(.L_x_58) ;  /* 0x00000000005c0947 */ /* 0x000fea0003800000 */
[----:B------:R-:W1:Y:S02]  /*3dd0*/  LDS R3, [UR6+0x18] ;  /* 0x00001806ff037984 */ /* 0x000e640008000800 */
[----:B-1----:R-:W-:-:S04]  /*3de0*/  LOP3.LUT R3, R3, R0, RZ, 0xc0, !PT ;  /* 0x0000000003037212 */ /* 0x002fc800078ec0ff */
[----:B------:R-:W-:-:S13]  /*3df0*/  ISETP.NE.AND P0, PT, R3, R0, PT ;  /* 0x000000000300720c */ /* 0x000fda0003f05270 */
[----:B------:R-:W-:Y:S05]  /*3e00*/  @P0 BRA `(.L_x_59) ;  /* 0x0000000000400947 */ /* 0x000fea0003800000 */
[----:B------:R-:W-:Y:S01]  /*3e10*/  R2UR UR4, R2 ;  /* 0x00000000020472ca */ /* 0x000fe200000e0000 */
[----:B------:R-:W1:Y:S01]  /*3e20*/  S2R R3, SR_LANEID ;  /* 0x0000000000037919 */ /* 0x000e620000000000 */
[----:B------:R-:W-:-:S04]  /*3e30*/  LOP3.LUT R0, RZ, R0, RZ, 0x33, !PT ;  /* 0x00000000ff007212 */ /* 0x000fc800078e33ff */
[----:B------:R-:W2:Y:S07]  /*3e40*/  REDUX UR7, R0 ;  /* 0x00000000000773c4 */ /* 0x000eae0000000000 */
[----:B------:R-:W-:-:S03]  /*3e50*/  ULOP3.LUT UR5, URZ, UR4, URZ, 0x33, !UPT ;  /* 0x00000004ff057292 */ /* 0x000fc6000f8e33ff */
[----:B------:R-:W-:Y:S02]  /*3e60*/  VOTEU.ANY UR4, UPT, PT ;  /* 0x0000000000047886 */ /* 0x000fe400038e0100 */
[----:B------:R-:W-:Y:S01]  /*3e70*/  UFLO.U32 UR4, UR4 ;  /* 0x00000004000472bd */ /* 0x000fe200080e0000 */
[----:B------:R-:W-:-:S04]  /*3e80*/  IMAD.U32 R2, RZ, RZ, UR5 ;  /* 0x00000005ff027e24 */ /* 0x000fc8000f8e00ff */
[----:B------:R-:W3:Y:S02]  /*3e90*/  REDUX UR8, R2 ;  /* 0x00000000020873c4 */ /* 0x000ee40000000000 */
[----:B------:R1:W-:Y:S01]  /*3ea0*/  UTCATOMSWS.AND URZ, UR5 ;  /* 0x0000000500ff79e3 */ /* 0x0003e20008000000 */
[----:B--2---:R-:W-:Y:S01]  /*3eb0*/  IMAD.U32 R0, RZ, RZ, UR7 ;  /* 0x00000007ff007e24 */ /* 0x004fe2000f8e00ff */
[----:B-1----:R-:W-:Y:S01]  /*3ec0*/  ISETP.EQ.U32.AND P0, PT, R3, UR4, PT ;  /* 0x0000000403007c0c */ /* 0x002fe2000bf02070 */
[----:B---3--:R-:W-:-:S12]  /*3ed0*/  IMAD.U32 R2, RZ, RZ, UR8 ;  /* 0x00000008ff027e24 */ /* 0x008fd8000f8e00ff */
[----:B------:R1:W-:Y:S04]  /*3ee0*/  @P0 ATOMS.AND RZ, [UR6+0x14], R2 ;  /* 0x00001402ffff098c */ /* 0x0003e8000a800006 */
[----:B------:R1:W-:Y:S01]  /*3ef0*/  @P0 ATOMS.AND RZ, [UR6+0x18], R0 ;  /* 0x00001800ffff098c */ /* 0x0003e2000a800006 */
[----:B------:R-:W-:Y:S05]  /*3f00*/  BRA `(.L_x_60) ;  /* 0x0000000000147947 */ /* 0x000fea0003800000 */
.L_x_59:
[----:B------:R-:W-:Y:S02]  /*3f10*/  MOV R2, 0x3f30 ;  /* 0x00003f3000027802 */ /* 0x000fe40000000f00 */
[----:B----45:R-:W-:Y:S05]  /*3f20*/  CALL.REL.NOINC `($__internal_0_$__cuda_sm10x_tcgen05_guardrail_trap_col_being_dealloced_not_returned_by_alloc) ;  /* 0x0000006400a87944 */ /* 0x030fea0003c00000 */
[----:B------:R-:W-:Y:S05]  /*3f30*/  BRA `(.L_x_60) ;  /* 0x0000000000087947 */ /* 0x000fea0003800000 */
.L_x_58:
[----:B------:R-:W-:Y:S02]  /*3f40*/  MOV R2, 0x3f60 ;  /* 0x00003f6000027802 */ /* 0x000fe40000000f00 */
[----:B----45:R-:W-:Y:S05]  /*3f50*/  CALL.REL.NOINC `($__internal_2_$__cuda_sm10x_tcgen05_guardrail_trap_unallocated_columns_being_dealloced) ;  /* 0x0000006400b47944 */ /* 0x030fea0003c00000 */
.L_x_60:
[----:B------:R-:W-:Y:S01]  /*3f60*/  NOP ;  /* 0x0000000000007918 */ /* 0x000fe20000000000 */
[----:B------:R-:W-:Y:S05]  /*3f70*/  EXIT ;  /* 0x000000000000794d */ /* 0x000fea0003800000 */
.L_x_44:
[----:B------:R-:W-:-:S09]  /*3f80*/  UISETP.NE.OR UP0, UPT, UR18, 0x3, !UP3 ;  /* 0x000000031200788c */ /* 0x000fd2000df05670 */
[----:B------:R-:W-:Y:S05]  /*3f90*/  BRA.U UP0, `(.L_x_61) ;  /* 0x0000001100e47547 */ /* 0x000fea000b800000 */
[----:B------:R-:W2:Y:S01]  /*3fa0*/  LDCU.64 UR4, c[0x0][0x988] ;  /* 0x00013100ff0477ac */ /* 0x000ea20008000a00 */
[----:B------:R-:W3:Y:S01]  /*3fb0*/  S2UR UR10, SR_CgaCtaId ;  /* 0x00000000000a79c3 */ /* 0x000ee20000008800 */
[----:B------:R-:W-:Y:S01]  /*3fc0*/  R2UR UR46, R77 ;  /* 0x000000004d2e72ca */ /* 0x000fe200000e0000 */
[----:B------:R-:W-:Y:S01]  /*3fd0*/  HFMA2 R9, -RZ, RZ, 0, 0 ;  /* 0x00000000ff097431 */ /* 0x000fe200000001ff */
[----:B------:R-:W4:Y:S01]  /*3fe0*/  LDCU UR44, c[0x0][0x370] ;  /* 0x00006e00ff2c77ac */ /* 0x000f220008000800 */
[----:B------:R-:W-:Y:S01]  /*3ff0*/  R2UR UR45, R78 ;  /* 0x000000004e2d72ca */ /* 0x000fe200000e0000 */
[----:B------:R-:W-:Y:S01]  /*4000*/  IMAD.MOV.U32 R10, RZ, RZ, 0x1 ;  /* 0x00000001ff0a7424 */ /* 0x000fe200078e00ff */
[----:B------:R-:W4:Y:S02]  /*4010*/  LDCU.128 UR28, c[0x0][0xc10] ;  /* 0x00018200ff1c77ac */ /* 0x000f240008000c00 */
[----:B------:R-:W1:Y:S01]  /*4020*/  LDC.64 R12, c[0x0][0x348] ;  /* 0x0000d200ff0c7b82 */ /* 0x000e620000000a00 */
[----:B------:R-:W-:Y:S01]  /*4030*/  IMAD.MOV.U32 R3, RZ, RZ, 0x2000 ;  /* 0x00002000ff037424 */ /* 0x000fe200078e00ff */
[----:B------:R-:W3:Y:S01]  /*4040*/  LDCU UR38, c[0x0][0x374] ;  /* 0x00006e80ff2677ac */ /* 0x000ee20008000800 */
[----:B------:R-:W3:Y:S01]  /*4050*/  LDCU.64 UR26, c[0x0][0x990] ;  /* 0x00013200ff1a77ac */ /* 0x000ee20008000a00 */
[----:B------:R-:W1:Y:S01]  /*4060*/  LDCU UR17, c[0x0][0xc0c] ;  /* 0x00018180ff1177ac */ /* 0x000e620008000800 */
[----:B--2---:R-:W-:Y:S01]  /*4070*/  UISETP.NE.U32.AND UP0, UPT, UR4, URZ, UPT ;  /* 0x000000ff0400728c */ /* 0x004fe2000bf05070 */
[----:B------:R-:W2:Y:S01]  /*4080*/  LDCU.128 UR32, c[0x0][0xa80] ;  /* 0x00015000ff2077ac */ /* 0x000ea20008000c00 */
[----:B------:R-:W2:Y:S01]  /*4090*/  LDCU UR57, c[0x0][0xc20] ;  /* 0x00018400ff3977ac */ /* 0x000ea20008000800 */
[----:B------:R-:W2:Y:S01]  /*40a0*/  LDCU UR4, c[0x0][0xc30] ;  /* 0x00018600ff0477ac */ /* 0x000ea20008000800 */
[----:B------:R-:W2:Y:S01]  /*40b0*/  LDCU.128 UR40, c[0x0][0xa90] ;  /* 0x00015200ff2877ac */ /* 0x000ea20008000c00 */
[----:B------:R-:W-:Y:S01]  /*40c0*/  UMOV UR20, 0x400 ;  /* 0x0000040000147882 */ /* 0x000fe20000000000 */
[----:B----4-:R-:W-:-:S02]  /*40d0*/  UIMAD.WIDE.U32 UR6, UR44, UR28, URZ ;  /* 0x0000001c2c0672a5 */ /* 0x010fc4000f8e00ff */
[----:B---3--:R-:W-:Y:S02]  /*40e0*/  UIMAD.WIDE.U32 UR8, UR38, UR31, URZ ;  /* 0x0000001f260872a5 */ /* 0x008fe4000f8e00ff */
[----:B------:R-:W-:Y:S02]  /*40f0*/  ULEA UR20, UR10, UR20, 0x18 ;  /* 0x000000140a147291 */ /* 0x000fe4000f8ec0ff */
[----:B------:R-:W-:Y:S02]  /*4100*/  UISETP.NE.AND.EX UP5, UPT, UR5, URZ, UPT, UP0 ;  /* 0x000000ff0500728c */ /* 0x000fe4000bfa5300 */
[----:B------:R-:W-:Y:S02]  /*4110*/  UISETP.NE.U32.AND UP6, UPT, UR26, URZ, UPT ;  /* 0x000000ff1a00728c */ /* 0x000fe4000bfc5070 */
[----:B------:R-:W-:Y:S02]  /*4120*/  UIADD3 UR48, UPT, UPT, UR20, 0x78, URZ ;  /* 0x0000007814307890 */ /* 0x000fe4000fffe0ff */
[----:B------:R-:W-:-:S02]  /*4130*/  UIADD3 UR47, UPT, UPT, UR20, 0xb8, URZ ;  /* 0x000000b8142f7890 */ /* 0x000fc4000fffe0ff */
[----:B------:R-:W-:Y:S02]  /*4140*/  UIADD3 UR37, UPT, UPT, UR20, 0x60, URZ ;  /* 0x0000006014257890 */ /* 0x000fe4000fffe0ff */
[----:B------:R-:W-:Y:S02]  /*4150*/  UIADD3 UR36, UPT, UPT, UR20, 0x68, URZ ;  /* 0x0000006814247890 */ /* 0x000fe4000fffe0ff */
[----:B------:R-:W-:Y:S02]  /*4160*/  UIADD3 UR25, UPT, UPT, UR20, 0x70, URZ ;  /* 0x0000007014197890 */ /* 0x000fe4000fffe0ff */
[----:B-1----:R-:W-:Y:S02]  /*4170*/  UISETP.NE.AND UP0, UPT, UR39, 0x1, UPT ;  /* 0x000000012700788c */ /* 0x002fe4000bf05270 */
[----:B------:R-:W-:Y:S02]  /*4180*/  UISETP.GE.AND UP2, UPT, UR39, 0x1, UPT ;  /* 0x000000012700788c */ /* 0x000fe4000bf46270 */
[----:B------:R-:W-:Y:S01]  /*4190*/  UISETP.NE.AND UP0, UPT, UR17, 0x1, UPT ;  /* 0x000000011100788c */ /* 0x000fe2000bf05270 */
[----:B------:R-:W-:Y:S01]  /*41a0*/  UMOV UR55, UR7 ;  /* 0x0000000700377c82 */ /* 0x000fe20008000000 */
[----:B------:R-:W-:Y:S01]  /*41b0*/  UMOV UR54, UR9 ;  /* 0x0000000900367c82 */ /* 0x000fe20008000000 */
[----:B------:R-:W-:-:S02]  /*41c0*/  UISETP.NE.AND UP2, UPT, UR30, 0x1, UPT ;  /* 0x000000011e00788c */ /* 0x000fc4000bf45270 */
[----:B--2---:R-:W-:Y:S01]  /*41d0*/  UISETP.NE.AND UP0, UPT, UR32, 0x1, UPT ;  /* 0x000000012000788c */ /* 0x004fe2000bf05270 */
[----:B------:R-:W1:Y:S01]  /*41e0*/  LDCU UR58, c[0x0][0xaa0] ;  /* 0x00015400ff3a77ac */ /* 0x000e620008000800 */
[----:B------:R-:W-:Y:S01]  /*41f0*/  UPLOP3.LUT UP4, UPT, UPT, UPT, UPT, 0x40, 0x4 ;  /* 0x000000000004789c */ /* 0x000fe20003f8e870 */
[----:B------:R-:W2:Y:S01]  /*4200*/  LDCU.64 UR18, c[0x0][0xc28] ;  /* 0x00018500ff1277ac */ /* 0x000ea20008000a00 */
[----:B------:R-:W-:Y:S02]  /*4210*/  UISETP.NE.AND.EX UP6, UPT, UR27, URZ, UPT, UP6 ;  /* 0x000000ff1b00728c */ /* 0x000fe4000bfc5360 */
[----:B------:R-:W-:Y:S02]  /*4220*/  UPRMT UR48, UR10, 0x654, UR48 ;  /* 0x000006540a307896 */ /* 0x000fe40008000030 */
[----:B------:R-:W-:Y:S02]  /*4230*/  UPRMT UR47, URZ, 0x654, UR47 ;  /* 0x00000654ff2f7896 */ /* 0x000fe4000800002f */
[----:B------:R-:W-:-:S02]  /*4240*/  UPRMT UR53, UR10, 0x654, UR37 ;  /* 0x000006540a357896 */ /* 0x000fc40008000025 */
[----:B------:R-:W-:Y:S02]  /*4250*/  UPRMT UR50, UR10, 0x654, UR36 ;  /* 0x000006540a327896 */ /* 0x000fe40008000024 */
[----:B------:R-:W-:Y:S02]  /*4260*/  UPRMT UR49, UR10, 0x654, UR25 ;  /* 0x000006540a317896 */ /* 0x000fe40008000019 */
[----:B------:R-:W-:Y:S02]  /*4270*/  USHF.R.U32.HI UR55, URZ, UR29, UR55 ;  /* 0x0000001dff377299 */ /* 0x000fe40008011637 */
[----:B------:R-:W-:Y:S02]  /*4280*/  USHF.R.U32.HI UR54, URZ, UR57, UR54 ;  /* 0x00000039ff367299 */ /* 0x000fe40008011636 */
[----:B------:R-:W-:Y:S02]  /*4290*/  UISETP.NE.AND UP3, UPT, UR4, 0x1, UPT ;  /* 0x000000010400788c */ /* 0x000fe4000bf65270 */
[----:B------:R-:W-:-:S02]  /*42a0*/  UISETP.NE.AND UP2, UPT, UR35, 0x1, UPT ;  /* 0x000000012300788c */ /* 0x000fc4000bf45270 */
[----:B-12---:R-:W-:-:S11]  /*42b0*/  UISETP.NE.AND UP0, UPT, UR42, 0x1, UPT ;  /* 0x000000012a00788c */ /* 0x006fd6000bf05270 */
.L_x_72:
[----:B------:R-:W-:Y:S04]  /*42c0*/  SHF.L.U32 R2, R9, 0x1f, RZ ;  /* 0x0000001f09027819 */ /* 0x000fe800000006ff */
[----:B-1----:R-:W1:Y:S02]  /*42d0*/  SYNCS.PHASECHK.TRANS64.TRYWAIT P0, [UR20+0xb0], R2 ;  /* 0x0000b002ff0075a7 */ /* 0x002e640008001114 */
[----:B-1----:R-:W-:Y:S05]  /*42e0*/  @!P0 BRA `(.L_x_62) ;  /* 0x0000005c00608947 */ /* 0x002fea0003800000 */
.L_x_153:
[----:B------:R-:W2:Y:S01]  /*42f0*/  LDS.128 R4, [UR20+0xf0] ;  /* 0x0000f014ff047984 */ /* 0x000ea20008000c00 */
[----:B------:R-:W-:Y:S01]  /*4300*/  UISETP.GE.AND UP0, UPT, UR39, 0x1, UPT ;  /* 0x000000012700788c */ /* 0x000fe2000bf06270 */
[----:B------:R-:W-:Y:S01]  /*4310*/  @!PT LDS RZ, [RZ] ;  /* 0x00000000fffff984 */ /* 0x000fe20000000800 */
[----:B------:R-:W-:Y:S01]  /*4320*/  @!PT LDS RZ, [RZ] ;  /* 0x00000000fffff984 */ /* 0x000fe20000000800 */
[----:B------:R-:W-:Y:S01]  /*4330*/  @!PT LDS RZ, [RZ] ;  /* 0x00000000fffff984 */ /* 0x000fe20000000800 */
[----:B------:R-:W-:Y:S01]  /*4340*/  @!PT LDS RZ, [RZ] ;  /* 0x00000000fffff984 */ /* 0x000fe20000000800 */
[----:B------:R3:W-:Y:S06]  /*4350*/  MEMBAR.ALL.CTA ;  /* 0x0000000000007992 */ /* 0x0007ec0000008000 */
[----:B---3--:R-:W3:Y:S02]  /*4360*/  FENCE.VIEW.ASYNC.S ;  /* 0x00000000000073c6 */ /* 0x008ee40000000000 */
[----:B---3--:R-:W-:Y:S01]  /*4370*/  SYNCS.ARRIVE.TRANS64.RED.A1T0 RZ, [UR47], RZ ;  /* 0x000000ffffff79a7 */ /* 0x008fe2000810042f */
[----:B--2---:R-:W-:Y:S11]  /*4380*/  LOP3.LUT P0, RZ, R6, 0x1, RZ, 0xc0, !PT ;  /* 0x0000000106ff7812 */ /* 0x004ff6000780c0ff */
[----:B------:R-:W-:Y:S02]  /*4390*/  @!UPT UIADD3 URZ, UPT, UPT, URZ, URZ, URZ ;  /* 0x000000fffffff290 */ /* 0x000fe4000fffe0ff */
[----:B------:R-:W-:Y:S01]  /*43a0*/  VOTEU.ANY UP2, P0 ;  /* 0x0000000000ff7886 */ /* 0x000fe20000040100 */
[----:B------:R-:W-:Y:S11]  /*43b0*/  PLOP3.LUT P0, PT, PT, PT, UP2, 0x80, 0x8 ;  /* 0x000000000008781c */ /* 0x000ff60003f0f028 */
[----:B------:R-:W-:Y:S02]  /*43c0*/  @!UPT UIADD3 URZ, UPT, UPT, URZ, URZ, URZ ;  /* 0x000000fffffff290 */ /* 0x000fe4000fffe0ff */
[----:B-1----:R-:W-:Y:S02]  /*43d0*/  @P0 MOV R2, R4 ;  /* 0x0000000400020202 */ /* 0x002fe40000000f00 */
[----:B------:R-:W-:Y:S02]  /*43e0*/  @P0 LOP3.LUT R0, R5, 0xffff, RZ, 0xc0, !PT ;  /* 0x0000ffff05000812 */ /* 0x000fe400078ec0ff */
[----:B------:R-:W-:Y:S02]  /*43f0*/  @P0 R2UR UR5, R2 ;  /* 0x00000000020502ca */ /* 0x000fe400000e0000 */
[----:B------:R-:W-:Y:S11]  /*4400*/  @P0 R2UR UR4, R0 ;  /* 0x00000000000402ca */ /* 0x000ff600000e0000 */
[----:B------:R-:W-:Y:S02]  /*4410*/  @UP2 UMOV UR16, UR5 ;  /* 0x0000000500102c82 */ /* 0x000fe40008000000 */
[----:B------:R-:W-:Y:S01]  /*4420*/  @UP2 UMOV UR15, UR4 ;  /* 0x00000004000f2c82 */ /* 0x000fe20008000000 */
[----:B------:R-:W-:Y:S05]  /*4430*/  BRA.U !UP0, `(.L_x_63) ;  /* 0x0000000108c07547 */ /* 0x000fea000b800000 */
[----:B------:R-:W-:Y:S02]  /*4440*/  UIMAD.WIDE.U32 UR8, UR15, UR31, URZ ;  /* 0x0000001f0f0872a5 */ /* 0x000fe4000f8e00ff */
[----:B------:R-:W-:Y:S02]  /*4450*/  UP2UR UR14, UPR, URZ, 0x4 ;  /* 0x00000004ff0e7883 */ /* 0x000fe40008000000 */
[----:B------:R-:W-:Y:S02]  /*4460*/  UISETP.NE.AND UP2, UPT, UR30, 0x1, UPT ;  /* 0x000000011e00788c */ /* 0x000fe4000bf45270 */
[----:B------:R-:W-:Y:S02]  /*4470*/  UIMAD.WIDE.U32 UR10, UR16, UR28, URZ ;  /* 0x0000001c100a72a5 */ /* 0x000fe4000f8e00ff */
[----:B------:R-:W-:Y:S02]  /*4480*/  USEL UR4, UR38, UR54, !UP2 ;  /* 0x0000003626047287 */ /* 0x000fe4000d000000 */
[----:B------:R-:W-:Y:S02]  /*4490*/  UISETP.NE.AND UP0, UPT, UR17, 0x1, UPT ;  /* 0x000000011100788c */ /* 0x000fe4000bf05270 */
[----:B------:R-:W-:Y:S02]  /*44a0*/  UP2UR UR21, UPR, URZ, 0x2 ;  /* 0x00000002ff157883 */ /* 0x000fe40008000000 */
[----:B------:R-:W-:Y:S02]  /*44b0*/  UISETP.NE.AND UP1, UPT, UR39, 0x1, UPT ;  /* 0x000000012700788c */ /* 0x000fe4000bf25270 */
[----:B------:R-:W-:Y:S02]  /*44c0*/  UIMAD.WIDE.U32 UR12, UR4, UR18, URZ ;  /* 0x00000012040c72a5 */ /* 0x000fe4000f8e00ff */
[----:B------:R-:W-:Y:S01]  /*44d0*/  USEL UR7, UR44, UR55, !UP0 ;  /* 0x000000372c077287 */ /* 0x000fe2000c000000 */
[----:B------:R-:W-:Y:S02]  /*44e0*/  UMOV UR5, UR9 ;  /* 0x0000000900057c82 */ /* 0x000fe40008000000 */
[----:B------:R-:W-:Y:S02]  /*44f0*/  USHF.R.U32.HI UR6, URZ, UR57, UR5 ;  /* 0x00000039ff067299 */ /* 0x000fe40008011605 */
[----:B------:R-:W-:Y:S02]  /*4500*/  UIMAD.WIDE.U32 UR22, UR7, UR18, URZ ;  /* 0x00000012071672a5 */ /* 0x000fe4000f8e00ff */
[----:B------:R-:W-:Y:S02]  /*4510*/  USEL UR6, UR15, UR6, !UP2 ;  /* 0x000000060f067287 */ /* 0x000fe4000d000000 */
[----:B------:R-:W-:Y:S01]  /*4520*/  UISETP.NE.AND UP2, UPT, UR14, URZ, UPT ;  /* 0x000000ff0e00728c */ /* 0x000fe2000bf45270 */
[----:B------:R-:W-:Y:S01]  /*4530*/  UMOV UR5, UR11 ;  /* 0x0000000b00057c82 */ /* 0x000fe20008000000 */
[----:B------:R-:W-:Y:S02]  /*4540*/  UIMAD.WIDE.U32 UR10, UR6, UR18, URZ ;  /* 0x00000012060a72a5 */ /* 0x000fe4000f8e00ff */
[----:B------:R-:W-:Y:S03]  /*4550*/  USHF.R.U32.HI UR8, URZ, UR29, UR5 ;  /* 0x0000001dff087299 */ /* 0x000fe60008011605 */
[----:B------:R-:W-:Y:S02]  /*4560*/  UMOV UR5, UR13 ;  /* 0x0000000d00057c82 */ /* 0x000fe40008000000 */
[----:B------:R-:W-:Y:S03]  /*4570*/  @UP1 USHF.R.U32.HI UR4, URZ, UR19, UR5 ;  /* 0x00000013ff041299 */ /* 0x000fe60008011605 */
[----:B------:R-:W-:Y:S01]  /*4580*/  UMOV UR5, UR23 ;  /* 0x0000001700057c82 */ /* 0x000fe20008000000 */
[----:B------:R-:W-:Y:S02]  /*4590*/  UIMAD UR4, UR39, UR4, URZ ;  /* 0x00000004270472a4 */ /* 0x000fe4000f8e02ff */
[----:B------:R-:W-:Y:S02]  /*45a0*/  @UP1 USHF.R.U32.HI UR7, URZ, UR19, UR5 ;  /* 0x00000013ff071299 */ /* 0x000fe40008011605 */
[----:B------:R-:W-:Y:S02]  /*45b0*/  USEL UR5, UR16, UR8, !UP0 ;  /* 0x0000000810057287 */ /* 0x000fe4000c000000 */
[----:B------:R-:W-:Y:S02]  /*45c0*/  UIMAD UR8, UR39, UR7, URZ ;  /* 0x00000007270872a4 */ /* 0x000fe4000f8e02ff */
[----:B------:R-:W-:Y:S03]  /*45d0*/  UISETP.GE.AND UP0, UPT, UR6, UR4, UPT ;  /* 0x000000040600728c */ /* 0x000fe6000bf06270 */
[----:B------:R-:W-:Y:S01]  /*45e0*/  UMOV UR4, UR11 ;  /* 0x0000000b00047c82 */ /* 0x000fe20008000000 */
[----:B------:R-:W-:Y:S02]  /*45f0*/  UISETP.GE.OR UP0, UPT, UR5, UR8, UP0 ;  /* 0x000000080500728c */ /* 0x000fe40008706670 */
[----:B------:R-:W-:Y:S02]  /*4600*/  USHF.R.U32.HI UR4, URZ, UR19, UR4 ;  /* 0x00000013ff047299 */ /* 0x000fe40008011604 */
[----:B------:R-:W-:Y:S02]  /*4610*/  UIMAD.WIDE.U32 UR8, UR5, UR18, URZ ;  /* 0x00000012050872a5 */ /* 0x000fe4000f8e00ff */
[----:B------:R-:W-:Y:S04]  /*4620*/  USEL UR10, UR6, UR4, !UP1 ;  /* 0x00000004060a7287 */ /* 0x000fe8000c800000 */
[----:B------:R-:W-:Y:S01]  /*4630*/  UIADD3 UR11, UPT, UPT, -UR10, URZ, URZ ;  /* 0x000000ff0a0b7290 */ /* 0x000fe2000fffe1ff */
[----:B------:R-:W-:Y:S02]  /*4640*/  @!UP0 UMOV UR4, UR9 ;  /* 0x0000000900048c82 */ /* 0x000fe40008000000 */
[----:B------:R-:W-:Y:S02]  /*4650*/  @!UP0 USHF.R.U32.HI UR4, URZ, UR19, UR4 ;  /* 0x00000013ff048299 */ /* 0x000fe40008011604 */
[----:B------:R-:W-:Y:S02]  /*4660*/  UIMAD UR8, UR39, UR11, UR6 ;  /* 0x0000000b270872a4 */ /* 0x000fe4000f8e0206 */
[----:B------:R-:W-:Y:S02]  /*4670*/  @!UP0 USEL UR4, UR5, UR4, !UP1 ;  /* 0x0000000405048287 */ /* 0x000fe4000c800000 */
[----:B------:R-:W-:Y:S02]  /*4680*/  UISETP.NE.AND UP1, UPT, UR21, URZ, UPT ;  /* 0x000000ff1500728c */ /* 0x000fe4000bf25270 */
[----:B------:R-:W-:Y:S02]  /*4690*/  @!UP0 UIMAD UR8, UR7, UR8, UR4 ;  /* 0x00000008070882a4 */ /* 0x000fe4000f8e0204 */
[----:B------:R-:W-:Y:S02]  /*46a0*/  @!UP0 UIADD3 UR9, UPT, UPT, UR10, -UR4, URZ ;  /* 0x800000040a098290 */ /* 0x000fe4000fffe0ff */
[----:B------:R-:W-:Y:S02]  /*46b0*/  UIADD3 UR4, UPT, UPT, -UR5, URZ, URZ ;  /* 0x000000ff05047290 */ /* 0x000fe4000fffe1ff */
[----:B------:R-:W-:Y:S02]  /*46c0*/  UIADD3 UR7, UPT, UPT, -UR6, URZ, URZ ;  /* 0x000000ff06077290 */ /* 0x000fe4000fffe1ff */
[----:B------:R-:W-:Y:S02]  /*46d0*/  @!UP0 UIMAD UR6, UR9, UR39, UR5 ;  /* 0x00000027090682a4 */ /* 0x000fe4000f8e0205 */
[----:B------:R-:W-:Y:S02]  /*46e0*/  UIMAD UR16, UR17, UR4, UR16 ;  /* 0x00000004111072a4 */ /* 0x000fe4000f8e0210 */
[----:B------:R-:W-:Y:S01]  /*46f0*/  UIMAD UR15, UR30, UR7, UR15 ;  /* 0x000000071e0f72a4 */ /* 0x000fe2000f8e020f */
[----:B------:R-:W-:Y:S02]  /*4700*/  @!UP0 UMOV UR5, UR8 ;  /* 0x0000000800058c82 */ /* 0x000fe40008000000 */
[----:B------:R-:W-:Y:S02]  /*4710*/  UIMAD UR16, UR5, UR17, UR16 ;  /* 0x00000011051072a4 */ /* 0x000fe4000f8e0210 */
[----:B------:R-:W-:Y:S11]  /*4720*/  UIMAD UR15, UR6, UR30, UR15 ;  /* 0x0000001e060f72a4 */ /* 0x000ff6000f8e020f */
[----:B------:R-:W-:Y:S01]  /*4730*/  @!UPT UIADD3 URZ, UPT, UPT, URZ, URZ, URZ ;  /* 0x000000fffffff290 */ /* 0x000fe2000fffe0ff */
.L_x_63:
[----:B------:R-:W1:Y:S01]  /*4740*/  @!UP3 LDCU.128 UR8, c[0x0][0xc10] ;  /* 0x00018200ff08b7ac */ /* 0x000e620008000c00 */
[----:B------:R-:W-:Y:S02]  /*4750*/  ISETP.NE.U32.AND P1, PT, RZ, UR26, PT ;  /* 0x0000001aff007c0c */ /* 0x000fe4000bf25070 */
[----:B------:R-:W-:Y:S02]  /*4760*/  SHF.L.U32 R8, R10, 0x1f, RZ ;  /* 0x0000001f0a087819 */ /* 0x000fe400000006ff */
[----:B------:R-:W-:Y:S01]  /*4770*/  ISETP.NE.AND.EX P1, PT, RZ, UR27, PT, P1 ;  /* 0x0000001bff007c0c */ /* 0x000fe2000bf25310 */
[----:B------:R-:W2:Y:S01]  /*4780*/  @!UP3 LDCU UR5, c[0x0][0xc0c] ;  /* 0x00018180ff05b7ac */ /* 0x000ea20008000800 */
[----:B-1----:R-:W-:Y:S07]  /*4790*/  UIMAD.WIDE.U32 UR6, UR16, UR8, URZ ;  /* 0x00000008100672a5 */ /* 0x002fee000f8e00ff */
[----:B------:R-:W-:Y:S01]  /*47a0*/  @!UP3 UMOV UR4, UR7 ;  /* 0x000000070004bc82 */ /* 0x000fe20008000000 */
[----:B--2---:R-:W-:Y:S02]  /*47b0*/  @!UP3 UISETP.NE.AND UP0, UPT, UR5, 0x1, UPT ;  /* 0x000000010500b88c */ /* 0x004fe4000bf05270 */
[----:B------:R-:W-:Y:S02]  /*47c0*/  @!UP3 USHF.R.U32.HI UR4, URZ, UR9, UR4 ;  /* 0x00000009ff04b299 */ /* 0x000fe40008011604 */
[----:B------:R-:W-:Y:S02]  /*47d0*/  UIMAD.WIDE.U32 UR6, UR15, UR11, URZ ;  /* 0x0000000b0f0672a5 */ /* 0x000fe4000f8e00ff */
[----:B------:R-:W-:Y:S02]  /*47e0*/  @!UP3 USEL UR8, UR16, UR4, !UP0 ;  /* 0x000000041008b287 */ /* 0x000fe4000c000000 */
[----:B------:R-:W-:Y:S03]  /*47f0*/  @!UP3 UISETP.NE.AND UP0, UPT, UR10, 0x1, UPT ;  /* 0x000000010a00b88c */ /* 0x000fe6000bf05270 */
[----:B------:R-:W-:Y:S01]  /*4800*/  @!UP3 UMOV UR6, UR7 ;  /* 0x000000070006bc82 */ /* 0x000fe20008000000 */
[----:B------:R-:W-:Y:S01]  /*4810*/  USHF.L.U32 UR7, UR24, 0x7, URZ ;  /* 0x0000000718077899 */ /* 0x000fe200080006ff */
[----:B------:R-:W1:Y:S02]  /*4820*/  @!UP3 LDCU UR4, c[0x0][0xc20] ;  /* 0x00018400ff04b7ac */ /* 0x000e640008000800 */
[----:B-1----:R-:W-:Y:S04]  /*4830*/  @!UP3 USHF.R.U32.HI UR6, URZ, UR4, UR6 ;  /* 0x00000004ff06b299 */ /* 0x002fe80008011606 */
[----:B------:R-:W-:Y:S04]  /*4840*/  @!UP3 USEL UR6, UR15, UR6, !UP0 ;  /* 0x000000060f06b287 */ /* 0x000fe8000c000000 */
[----:B------:R-:W-:Y:S02]  /*4850*/  @!UP3 UIADD3 UR4, UPT, UPT, -UR8, UR6, URZ ;  /* 0x000000060804b290 */ /* 0x000fe4000fffe1ff */
[----:B------:R-:W-:Y:S02]  /*4860*/  @!UP3 UIADD3 UR6, UPT, UPT, UR8, -UR6, URZ ;  /* 0x800000060806b290 */ /* 0x000fe4000fffe0ff */
[----:B------:R-:W-:Y:S02]  /*4870*/  @!UP3 UIMAD UR16, UR4, UR5, UR16 ;  /* 0x000000050410b2a4 */ /* 0x000fe4000f8e0210 */
[----:B------:R-:W-:Y:S01]  /*4880*/  @!UP3 UIMAD UR15, UR6, UR10, UR15 ;  /* 0x0000000a060fb2a4 */ /* 0x000fe2000f8e020f */
[----:B------:R-:W-:Y:S11]  /*4890*/  BRA.U UP4, `(.L_x_64) ;  /* 0x0000000104107547 */ /* 0x000ff6000b800000 */
[----:B------:R-:W-:Y:S04]  /*48a0*/  MOV R2, UR56 ;  /* 0x0000003800027c02 */ /* 0x000fe80008000f00 */
[----:B------:R-:W-:Y:S04]  /*48b0*/  SHF.L.U32 R2, R2, 0x1f, RZ ;  /* 0x0000001f02027819 */ /* 0x000fe800000006ff */
[----:B------:R-:W1:Y:S02]  /*48c0*/  SYNCS.PHASECHK.TRANS64.TRYWAIT P2, [UR20+0xa8], R2 ;  /* 0x0000a802ff0075a7 */ /* 0x000e640008041114 */
[----:B-1----:R-:W-:Y:S05]  /*48d0*/  @!P2 BRA `(.L_x_65) ;  /* 0x0000005400fca947 */ /* 0x002fea0003800000 */
.L_x_64:
[----:B------:R-:W-:Y:S05]  /*48e0*/  BRA.U !UP6, `(.L_x_66) ;  /* 0x000000010e387547 */ /* 0x000fea000b800000 */
[----:B------:R-:W-:Y:S01]  /*48f0*/  UPLOP3.LUT UP1, UPT, UPT, UPT, UP5, 0x80, 0x8 ;  /* 0x000000000008789c */ /* 0x000fe20003f2f050 */
[----:B-1----:R-:W-:Y:S01]  /*4900*/  HFMA2 R0, -RZ, RZ, 0, 5.9604644775390625e-08 ;  /* 0x00000001ff007431 */ /* 0x002fe200000001ff */
[----:B------:R-:W1:Y:S01]  /*4910*/  LDCU.64 UR8, c[0x0][0x358] ;  /* 0x00006b00ff0877ac */ /* 0x000e620008000a00 */
[----:B------:R-:W-:Y:S03]  /*4920*/  IMAD.MOV.U32 R85, RZ, RZ, 0x1 ;  /* 0x00000001ff557424 */ /* 0x000fe600078e00ff */
[----:B------:R-:W-:Y:S05]  /*4930*/  PLOP3.LUT P2, PT, PT, PT, UP1, 0x80, 0x8 ;  /* 0x000000000008781c */ /* 0x000fea0003f4f018 */
[----:B------:R-:W2:Y:S01]  /*4940*/  @UP1 LDCU.64 UR4, c[0x0][0x988] ;  /* 0x00013100ff0417ac */ /* 0x000ea20008000a00 */
[----:B------:R-:W-:Y:S07]  /*4950*/  @UP1 UIMAD UR6, UR52, UR26, URZ ;  /* 0x0000001a340612a4 */ /* 0x000fee000f8e02ff */
[----:B------:R-:W-:Y:S01]  /*4960*/  @!P2 PRMT R85, R0, 0x7610, R85 ;  /* 0x000076100055a816 */ /* 0x000fe20000000055 */
[----:B--2---:R-:W-:Y:S06]  /*4970*/  @UP1 UIMAD.WIDE UR4, UR6, 0x4, UR4 ;  /* 0x00000004060418a5 */ /* 0x004fec000f8e0204 */
[----:B------:R-:W-:Y:S01]  /*4980*/  IMAD.U32 R14, RZ, RZ, UR4 ;  /* 0x00000004ff0e7e24 */ /* 0x000fe2000f8e00ff */
[----:B------:R-:W-:Y:S04]  /*4990*/  MOV R15, UR5 ;  /* 0x00000005000f7c02 */ /* 0x000fe80008000f00 */
[----:B------:R-:W2:Y:S01]  /*49a0*/  @!UP1 LDCU UR4, c[0x0][0x980] ;  /* 0x00013000ff0497ac */ /* 0x000ea20008000800 */
[----:B-1---5:R3:W5:Y:S02]  /*49b0*/  @P2 LDG.E R41, desc[UR8][R14.64] ;  /* 0x000000080e292981 */ /* 0x022764000c1e1900 */
[----:B--23--:R-:W-:Y:S07]  /*49c0*/  @!P2 IMAD.U32 R41, RZ, RZ, UR4 ;  /* 0x00000004ff29ae24 */ /* 0x00cfee000f8e00ff */
.L_x_66:
[----:B-----5:R-:W-:Y:S01]  /*49d0*/  @!P1 FSETP.EQ.AND P3, PT, R41, RZ, PT ;  /* 0x000000ff2900920b */ /* 0x020fe20003f62000 */
[----:B------:R-:W-:Y:S01]  /*49e0*/  @!UPT UIADD3 URZ, UPT, UPT, URZ, URZ, URZ ;  /* 0x000000fffffff290 */ /* 0x000fe2000fffe0ff */
[----:B------:R-:W-:Y:S11]  /*49f0*/  @!P1 BRA `(.L_x_67) ;  /* 0x0000000000149947 */ /* 0x000ff60003800000 */
[----:B------:R-:W-:Y:S02]  /*4a00*/  LOP3.LUT P1, RZ, R85, 0xff, RZ, 0xc0, !PT ;  /* 0x000000ff55ff7812 */ /* 0x000fe4000782c0ff */
[----:B------:R-:W-:Y:S04]  /*4a10*/  PLOP3.LUT P3, PT, PT, PT, UP1, 0x80, 0x8 ;  /* 0x000000000008781c */ /* 0x000fe80003f6f018 */
[----:B------:R-:W-:Y:S07]  /*4a20*/  PLOP3.LUT P3, PT, P3, PT, PT, 0x8, 0x80 ;  /* 0x000000000080781c */ /* 0x000fee0001f6e170 */
[----:B------:R-:W-:Y:S11]  /*4a30*/  @P1 FSETP.EQ.AND P3, PT, R41, RZ, PT ;  /* 0x000000ff2900120b */ /* 0x000ff60003f62000 */
[----:B------:R-:W-:Y:S02]  /*4a40*/  @!UPT UIADD3 URZ, UPT, UPT, URZ, URZ, URZ ;  /* 0x000000fffffff290 */ /* 0x000fe4000fffe0ff */
.L_x_67:
[----:B------:R-:W-:Y:S01]  /*4a50*/  USHF.L.U32 UR11, UR51, 0x7, URZ ;  /* 0x00000007330b7899 */ /* 0x000fe200080006ff */
[----:B------:R-:W2:Y:S01]  /*4a60*/  SYNCS.PHASECHK.TRANS64.TRYWAIT P1, [UR20+0x80], R8 ;  /* 0x00008008ff0075a7 */ /* 0x000ea20008021114 */
[----:B------:R-:W-:Y:S02]  /*4a70*/  UISETP.NE.AND UP0, UPT, UR32, 0x1, UPT ;  /* 0x000000012000788c */ /* 0x000fe4000bf05270 */
[----:B------:R-:W-:Y:S01]  /*4a80*/  UIMAD.WIDE.U32 UR4, UR11, UR33, URZ ;  /* 0x000000210b0472a5 */ /* 0x000fe2000f8e00ff */
[----:B------:R-:W-:Y:S04]  /*4a90*/  ELECT P2, URZ, PT ;  /* 0x0000000000ff782f */ /* 0x000fe80003840000 */
[----:B------:R-:W-:Y:S02]  /*4aa0*/  PLOP3.LUT P2, PT, P3, P2, PT, 0xf2, 0x2f ;  /* 0x00000000002f781c */ /* 0x000fe40001f45e72 */
[----:B------:R-:W-:Y:S02]  /*4ab0*/  UMOV UR4, UR5 ;  /* 0x0000000500047c82 */ /* 0x000fe40008000000 */
[----:B------:R-:W-:Y:S04]  /*4ac0*/  USHF.R.U32.HI UR4, URZ, UR34, UR4 ;  /* 0x00000022ff047299 */ /* 0x000fe80008011604 */
[----:B------:R-:W-:Y:S02]  /*4ad0*/  USEL UR12, UR11, UR4, !UP0 ;  /* 0x000000040b0c7287 */ /* 0x000fe4000c000000 */
[----:B------:R-:W-:Y:S02]  /*4ae0*/  UISETP.NE.AND UP0, UPT, UR35, 0x1, UPT ;  /* 0x000000012300788c */ /* 0x000fe4000bf05270 */
[----:B------:R-:W-:Y:S02]  /*4af0*/  UIMAD.WIDE.U32 UR4, UR12, UR40, URZ ;  /* 0x000000280c0472a5 */ /* 0x000fe4000f8e00ff */
[----:B------:R-:W-:Y:S01]  /*4b00*/  UIADD3 UR6, UPT, UPT, -UR12, URZ, URZ ;  /* 0x000000ff0c067290 */ /* 0x000fe2000fffe1ff */
[----:B-1----:R-:W-:Y:S03]  /*4b10*/  @!P2 IMAD.MOV.U32 R0, RZ, 0x20, RZ ;  /* 0x00000020ff00a824 */ /* 0x002fe600078e00ff */
[----:B------:R-:W-:Y:S01]  /*4b20*/  UIMAD UR11, UR32, UR6, UR11 ;  /* 0x00000006200b72a4 */ /* 0x000fe2000f8e020b */
[----:B------:R-:W-:Y:S01]  /*4b30*/  @!P2 IMAD.MOV.U32 R0, RZ, 0x400, R0 ;  /* 0x00000400ff00a824 */ /* 0x000fe200078e0000 */
[----:B------:R-:W-:Y:S02]  /*4b40*/  UMOV UR4, UR5 ;  /* 0x0000000500047c82 */ /* 0x000fe40008000000 */
[----:B------:R-:W-:Y:S04]  /*4b50*/  USHF.R.U32.HI UR4, URZ, UR41, UR4 ;  /* 0x00000029ff047299 */ /* 0x000fe80008011604 */
[----:B------:R-:W-:Y:S02]  /*4b60*/  USEL UR13, UR12, UR4, !UP0 ;  /* 0x000000040c0d7287 */ /* 0x000fe4000c000000 */
[----:B------:R-:W-:Y:S02]  /*4b70*/  UISETP.NE.AND UP0, UPT, UR42, 0x1, UPT ;  /* 0x000000012a00788c */ /* 0x000fe4000bf05270 */
[----:B------:R-:W-:Y:S07]  /*4b80*/  UIMAD.WIDE.U32 UR4, UR13, UR43, URZ ;  /* 0x0000002b0d0472a5 */ /* 0x000fee000f8e00ff */
[----:B------:R-:W-:Y:S02]  /*4b90*/  UMOV UR4, UR5 ;  /* 0x0000000500047c82 */ /* 0x000fe40008000000 */
[----:B------:R-:W-:Y:S04]  /*4ba0*/  USHF.R.U32.HI UR4, URZ, UR58, UR4 ;  /* 0x0000003aff047299 */ /* 0x000fe80008011604 */
[----:B------:R-:W-:Y:S02]  /*4bb0*/  USEL UR14, UR13, UR4, !UP0 ;  /* 0x000000040d0e7287 */ /* 0x000fe4000c000000 */
[----:B------:R-:W-:Y:S02]  /*4bc0*/  UIADD3 UR4, UPT, UPT, -UR13, URZ, URZ ;  /* 0x000000ff0d047290 */ /* 0x000fe4000fffe1ff */
[----:B------:R-:W-:Y:S02]  /*4bd0*/  UIADD3 UR5, UPT, UPT, -UR14, URZ, URZ ;  /* 0x000000ff0e057290 */ /* 0x000fe4000fffe1ff */
[----:B------:R-:W-:Y:S02]  /*4be0*/  UIMAD UR12, UR35, UR4, UR12 ;  /* 0x00000004230c72a4 */ /* 0x000fe4000f8e020c */
[----:B------:R-:W-:Y:S01]  /*4bf0*/  UIMAD UR13, UR42, UR5, UR13 ;  /* 0x000000052a0d72a4 */ /* 0x000fe2000f8e020d */
[----:B--2---:R-:W-:Y:S11]  /*4c00*/  @!P1 BRA `(.L_x_68) ;  /* 0x0000005400489947 */ /* 0x004ff60003800000 */
.L_x_156:
[----:B------:R-:W-:Y:S01]  /*4c10*/  @!P2 R2UR UR4, R0 ;  /* 0x000000000004a2ca */ /* 0x000fe200000e0000 */
[----:B------:R-:W-:Y:S01]  /*4c20*/  VOTEU.ALL UP0, P2 ;  /* 0x0000000000ff7886 */ /* 0x000fe20001000000 */
[----:B-1----:R-:W-:Y:S04]  /*4c30*/  @!P2 IADD3 R2, P1, PT, R12, 0x680, RZ ;  /* 0x000006800c02a810 */ /* 0x002fe80007f3e0ff */
[----:B------:R-:W-:Y:S01]  /*4c40*/  @!P2 R2UR UR5, R2 ;  /* 0x000000000205a2ca */ /* 0x000fe200000e0000 */
[----:B------:R-:W-:Y:S01]  /*4c50*/  @!P2 IMAD.X R0, RZ, RZ, R13, P1 ;  /* 0x000000ffff00a224 */ /* 0x000fe200008e060d */
[----:B------:R-:W-:Y:S05]  /*4c60*/  @!UP0 UIADD3 UR8, UPT, UPT, UR20, 0x200, URZ ;  /* 0x0000020014088890 */ /* 0x000fea000fffe0ff */
[----:B------:R-:W-:Y:S01]  /*4c70*/  @!UP0 UPRMT UR6, UR4, 0x5410, URZ ;  /* 0x0000541004068896 */ /* 0x000fe200080000ff */
[----:B------:R-:W-:Y:S01]  /*4c80*/  @!P2 R2UR UR4, R0 ;  /* 0x000000000004a2ca */ /* 0x000fe200000e0000 */
[----:B------:R-:W-:Y:S01]  /*4c90*/  VOTEU.ALL UP0, P2 ;  /* 0x0000000000ff7886 */ /* 0x000fe20001000000 */
[----:B------:R-:W-:Y:S03]  /*4ca0*/  @!P2 IMAD.MOV.U32 R0, RZ, RZ, 0x2000 ;  /* 0x00002000ff00a424 */ /* 0x000fe600078e00ff */
[----:B------:R-:W-:Y:S01]  /*4cb0*/  IMAD.U32 R14, RZ, RZ, UR5 ;  /* 0x00000005ff0e7e24 */ /* 0x000fe2000f8e00ff */
[----:B------:R-:W-:Y:S01]  /*4cc0*/  @!UP0 UMOV UR9, UR37 ;  /* 0x0000002500098c82 */ /* 0x000fe20008000000 */
[----:B------:R-:W-:Y:S06]  /*4cd0*/  @!UP0 UMOV UR10, UR7 ;  /* 0x00000007000a8c82 */ /* 0x000fec0008000000 */
[----:B------:R-:W-:Y:S01]  /*4ce0*/  IMAD.U32 R15, RZ, RZ, UR4 ;  /* 0x00000004ff0f7e24 */ /* 0x000fe2000f8e00ff */
[----:B------:R-:W-:Y:S04]  /*4cf0*/  @!P2 R2UR UR4, R14 ;  /* 0x000000000e04a2ca */ /* 0x000fe800000e0000 */
[----:B------:R-:W-:Y:S11]  /*4d00*/  @!P2 R2UR UR5, R15 ;  /* 0x000000000f05a2ca */ /* 0x000ff600000e0000 */
[----:B------:R-:W-:Y:S02]  /*4d10*/  @!UPT UIADD3 URZ, UPT, UPT, URZ, URZ, URZ ;  /* 0x000000fffffff290 */ /* 0x000fe4000fffe0ff */
[----:B------:R1:W-:Y:S01]  /*4d20*/  @!UP0 UTMALDG.5D.IM2COL [UR8], [UR4], UR6 ;  /* 0x00000008040083b4 */ /* 0x0003e20008060006 */
[----:B------:R2:W-:Y:S01]  /*4d30*/  @!P2 SYNCS.ARRIVE.TRANS64.RED.A0TR RZ, [UR20+0x60], R0 ;  /* 0x00006000ffffa9a7 */ /* 0x0005e20008300414 */
[----:B------:R-:W-:Y:S01]  /*4d40*/  SYNCS.ARRIVE.TRANS64.RED.A1T0 RZ, [UR53], RZ ;  /* 0x000000ffffff79a7 */ /* 0x000fe20008100435 */
[----:B--2---:R-:W-:Y:S01]  /*4d50*/  @!P2 IMAD.MOV.U32 R0, RZ, 0x20, RZ ;  /* 0x00000020ff00a824 */ /* 0x004fe200078e00ff */
[----:B------:R-:W2:Y:S03]  /*4d60*/  SYNCS.PHASECHK.TRANS64.TRYWAIT P1, [UR20+0x88], R8 ;  /* 0x00008808ff0075a7 */ /* 0x000ea60008021114 */
[----:B------:R-:W-:Y:S01]  /*4d70*/  @!P2 IMAD.MOV.U32 R0, RZ, 0x400, R0 ;  /* 0x00000400ff00a824 */ /* 0x000fe200078e0000 */
[----:B-12---:R-:W-:Y:S06]  /*4d80*/  @!P1 BRA `(.L_x_69) ;  /* 0x0000005400009947 */ /* 0x006fec0003800000 */
.L_x_158:
[----:B------:R-:W-:Y:S01]  /*4d90*/  @!P2 R2UR UR4, R0 ;  /* 0x000000000004a2ca */ /* 0x000fe200000e0000 */
[----:B------:R-:W-:Y:S01]  /*4da0*/  VOTEU.ALL UP0, P2 ;  /* 0x0000000000ff7886 */ /* 0x000fe20001000000 */
[----:B-1----:R-:W-:Y:S04]  /*4db0*/  @!P2 IADD3 R2, P1, PT, R12, 0x680, RZ ;  /* 0x000006800c02a810 */ /* 0x002fe80007f3e0ff */
[----:B------:R-:W-:Y:S01]  /*4dc0*/  @!P2 R2UR UR5, R2 ;  /* 0x000000000205a2ca */ /* 0x000fe200000e0000 */
[----:B------:R-:W-:Y:S01]  /*4dd0*/  @!P2 IMAD.X R0, RZ, RZ, R13, P1 ;  /* 0x000000ffff00a224 */ /* 0x000fe200008e060d */
[----:B------:R-:W-:Y:S02]  /*4de0*/  @!UP0 UIADD3 UR10, UPT, UPT, UR7, 0x20, URZ ;  /* 0x00000020070a8890 */ /* 0x000fe4000fffe0ff */
[----:B------:R-:W-:Y:S03]  /*4df0*/  @!UP0 UIADD3 UR8, UPT, UPT, UR20, 0x2200, URZ ;  /* 0x0000220014088890 */ /* 0x000fe6000fffe0ff */
[----:B------:R-:W-:Y:S01]  /*4e00*/  @!UP0 UPRMT UR6, UR4, 0x5410, URZ ;  /* 0x0000541004068896 */ /* 0x000fe200080000ff */
[----:B------:R-:W-:Y:S01]  /*4e10*/  @!P2 R2UR UR4, R0 ;  /* 0x000000000004a2ca */ /* 0x000fe200000e0000 */
[----:B------:R-:W-:Y:S01]  /*4e20*/  VOTEU.ALL UP0, P2 ;  /* 0x0000000000ff7886 */ /* 0x000fe20001000000 */
[----:B------:R-:W-:Y:S03]  /*4e30*/  @!P2 IMAD.MOV.U32 R0, RZ, RZ, 0x2000 ;  /* 0x00002000ff00a424 */ /* 0x000fe600078e00ff */
[----:B------:R-:W-:Y:S01]  /*4e40*/  IMAD.U32 R14, RZ, RZ, UR5 ;  /* 0x00000005ff0e7e24 */ /* 0x000fe2000f8e00ff */
[----:B------:R-:W-:Y:S07]  /*4e50*/  @!UP0 UMOV UR9, UR36 ;  /* 0x0000002400098c82 */ /* 0x000fee0008000000 */
        /* <DEDUP_REMOVED lines=11> */
.L_x_160:
[----:B------:R-:W-:Y:S01]  /*4f10*/  @!P2 R2UR UR4, R0 ;  /* 0x000000000004a2ca */ /* 0x000fe200000e0000 */
[----:B------:R-:W-:Y:S01]  /*4f20*/  VOTEU.ALL UP0, P2 ;  /* 0x0000000000ff7886 */ /* 0x000fe20001000000 */
[----:B-1----:R-:W-:Y:S02]  /*4f30*/  @!P2 IADD3 R2, P1, PT, R12, 0x680, RZ ;  /* 0x000006800c02a810 */ /* 0x002fe40007f3e0ff */
[----:B------:R-:W-:Y:S02]  /*4f40*/  @P0 SHF.R.U32.HI R4, RZ, 0x10, R5 ;  /* 0x00000010ff040819 */ /* 0x000fe40000011605 */
[----:B------:R-:W-:Y:S01]  /*4f50*/  @!P2 R2UR UR5, R2 ;  /* 0x000000000205a2ca */ /* 0x000fe200000e0000 */
[----:B------:R-:W-:Y:S01]  /*4f60*/  @!P2 IMAD.X R0, RZ, RZ, R13, P1 ;  /* 0x000000ffff00a224 */ /* 0x000fe200008e060d */
[----:B------:R-:W-:Y:S01]  /*4f70*/  @!UP0 UIADD3 UR10, UPT, UPT, UR7, 0x40, URZ ;  /* 0x00000040070a8890 */ /* 0x000fe2000fffe0ff */
[----:B------:R-:W-:Y:S01]  /*4f80*/  @P0 R2UR UR52, R4 ;  /* 0x00000000043402ca */ /* 0x000fe200000e0000 */
        /* <DEDUP_REMOVED lines=14> */
[----:B------:R-:W2:Y:S02]  /*5070*/  SYNCS.PHASECHK.TRANS64.TRYWAIT P1, [UR20+0x98], R8 ;  /* 0x00009808ff0075a7 */ /* 0x000ea40008021114 */
[----:B-12---:R-:W-:Y:S05]  /*5080*/  @!P1 BRA `(.L_x_71) ;  /* 0x0000005000709947 */ /* 0x006fea0003800000 */
.L_x_162:
[----:B-1----:R-:W-:Y:S01]  /*5090*/  @!P2 IMAD.MOV.U32 R0, RZ, 0x20, RZ ;  /* 0x00000020ff00a824 */ /* 0x002fe200078e00ff */
[----:B------:R-:W-:Y:S01]  /*50a0*/  @!P2 IADD3 R2, P0, PT, R12, 0x680, RZ ;  /* 0x000006800c02a810 */ /* 0x000fe20007f1e0ff */
[----:B------:R-:W-:Y:S01]  /*50b0*/  VOTEU.ALL UP0, P2 ;  /* 0x0000000000ff7886 */ /* 0x000fe20001000000 */
[----:B------:R-:W-:Y:S01]  /*50c0*/  LOP3.LUT R10, R10, 0x1, RZ, 0x3c, !PT ;  /* 0x000000010a0a7812 */ /* 0x000fe200078e3cff */
[----:B------:R-:W-:Y:S01]  /*50d0*/  @!P2 IMAD.MOV.U32 R0, RZ, 0x400, R0 ;  /* 0x00000400ff00a824 */ /* 0x000fe200078e0000 */
[----:B------:R-:W-:Y:S01]  /*50e0*/  @!P2 R2UR UR5, R2 ;  /* 0x000000000205a2ca */ /* 0x000fe200000e0000 */
[----:B------:R-:W-:Y:S01]  /*50f0*/  UIADD3 UR24, UPT, UPT, UR15, UR46, URZ ;  /* 0x0000002e0f187290 */ /* 0x000fe2000fffe0ff */
[----:B------:R-:W-:Y:S01]  /*5100*/  LOP3.LUT R9, R9, 0x1, RZ, 0x3c, !PT ;  /* 0x0000000109097812 */ /* 0x000fe200078e3cff */
[----:B------:R-:W-:Y:S01]  /*5110*/  @!UP0 UIADD3 UR8, UPT, UPT, UR20, 0x6200, URZ ;  /* 0x0000620014088890 */ /* 0x000fe2000fffe0ff */
[----:B------:R-:W-:Y:S01]  /*5120*/  @!P2 R2UR UR4, R0 ;  /* 0x000000000004a2ca */ /* 0x000fe200000e0000 */
[----:B------:R-:W-:Y:S01]  /*5130*/  @!P2 IMAD.X R0, RZ, RZ, R13, P0 ;  /* 0x000000ffff00a224 */ /* 0x000fe200000e060d */
[----:B------:R-:W-:Y:S02]  /*5140*/  @!UP0 UIADD3 UR10, UPT, UPT, UR7, 0x60, URZ ;  /* 0x00000060070a8890 */ /* 0x000fe4000fffe0ff */
[----:B------:R-:W-:Y:S02]  /*5150*/  @!UP0 UIADD3 UR9, UPT, UPT, UR20, 0x78, URZ ;  /* 0x0000007814098890 */ /* 0x000fe4000fffe0ff */
[----:B------:R-:W-:Y:S02]  /*5160*/  UIADD3 UR51, UPT, UPT, UR16, UR45, URZ ;  /* 0x0000002d10337290 */ /* 0x000fe4000fffe0ff */
[----:B------:R-:W-:Y:S01]  /*5170*/  UPLOP3.LUT UP4, UPT, UPT, UPT, UPT, 0x80, 0x8 ;  /* 0x000000000008789c */ /* 0x000fe20003f8f070 */
[----:B------:R-:W-:Y:S04]  /*5180*/  IMAD.U32 R4, RZ, RZ, UR5 ;  /* 0x00000005ff047e24 */ /* 0x000fe8000f8e00ff */
[----:B------:R-:W-:Y:S01]  /*5190*/  @!UP0 UPRMT UR6, UR4, 0x5410, URZ ;  /* 0x0000541004068896 */ /* 0x000fe200080000ff */
[----:B------:R-:W-:Y:S01]  /*51a0*/  @!P2 R2UR UR4, R0 ;  /* 0x000000000004a2ca */ /* 0x000fe200000e0000 */
[----:B------:R-:W-:Y:S11]  /*51b0*/  VOTEU.ALL UP0, P2 ;  /* 0x0000000000ff7886 */ /* 0x000ff60001000000 */
[----:B------:R-:W-:Y:S01]  /*51c0*/  @!UPT UIADD3 URZ, UPT, UPT, URZ, URZ, URZ ;  /* 0x000000fffffff290 */ /* 0x000fe2000fffe0ff */
[----:B------:R-:W-:Y:S01]  /*51d0*/  IMAD.U32 R5, RZ, RZ, UR4 ;  /* 0x00000004ff057e24 */ /* 0x000fe2000f8e00ff */
[----:B------:R-:W-:Y:S04]  /*51e0*/  @!P2 R2UR UR4, R4 ;  /* 0x000000000404a2ca */ /* 0x000fe800000e0000 */
[----:B------:R-:W-:Y:S11]  /*51f0*/  @!P2 R2UR UR5, R5 ;  /* 0x000000000505a2ca */ /* 0x000ff600000e0000 */
[----:B------:R-:W-:Y:S02]  /*5200*/  @!UPT UIADD3 URZ, UPT, UPT, URZ, URZ, URZ ;  /* 0x000000fffffff290 */ /* 0x000fe4000fffe0ff */
[----:B------:R1:W-:Y:S01]  /*5210*/  @!UP0 UTMALDG.5D.IM2COL [UR8], [UR4], UR6 ;  /* 0x00000008040083b4 */ /* 0x0003e20008060006 */
[----:B------:R1:W-:Y:S01]  /*5220*/  @!P2 SYNCS.ARRIVE.TRANS64.RED.A0TR RZ, [UR20+0x78], R3 ;  /* 0x00007803ffffa9a7 */ /* 0x0003e20008300414 */
[----:B------:R-:W-:Y:S01]  /*5230*/  SYNCS.ARRIVE.TRANS64.RED.A1T0 RZ, [UR48], RZ ;  /* 0x000000ffffff79a7 */ /* 0x000fe20008100430 */
[----:B------:R-:W-:Y:S05]  /*5240*/  BRA.U UP2, `(.L_x_72) ;  /* 0xfffffff1021c7547 */ /* 0x000fea000b83ffff */
[----:B------:R-:W-:-:S04]  /*5250*/  SHF.L.U32 R2, R10, 0x1f, RZ ;  /* 0x0000001f0a027819 */ /* 0x000fc800000006ff */
[----:B------:R-:W2:Y:S02]  /*5260*/  SYNCS.PHASECHK.TRANS64.TRYWAIT P0, [UR20+0x80], R2 ;  /* 0x00008002ff0075a7 */ /* 0x000ea40008001114 */
[----:B--2---:R-:W-:Y:S05]  /*5270*/  @!P0 BRA `(.L_x_73) ;  /* 0x00000050000c8947 */ /* 0x004fea0003800000 */
.L_x_164:
[----:B------:R-:W3:Y:S02]  /*5280*/  SYNCS.PHASECHK.TRANS64.TRYWAIT P0, [UR20+0x88], R2 ;  /* 0x00008802ff0075a7 */ /* 0x000ee40008001114 */
[----:B---3--:R-:W-:Y:S05]  /*5290*/  @!P0 BRA `(.L_x_74) ;  /* 0x00000050001c8947 */ /* 0x008fea0003800000 */
.L_x_166:
[----:B------:R-:W3:Y:S02]  /*52a0*/  SYNCS.PHASECHK.TRANS64.TRYWAIT P0, [UR20+0x90], R2 ;  /* 0x00009002ff0075a7 */ /* 0x000ee40008001114 */
[----:B---3--:R-:W-:Y:S05]  /*52b0*/  @!P0 BRA `(.L_x_75) ;  /* 0x00000050002c8947 */ /* 0x008fea0003800000 */
.L_x_168:
[----:B--2---:R-:W-:-:S07]  /*52c0*/  MOV R0, UR20 ;  /* 0x0000001400007c02 */ /* 0x004fce0008000f00 */
.L_x_76:
[----:B--2---:R-:W-:-:S04]  /*52d0*/  SHF.L.U32 R2, R10, 0x1f, RZ ;  /* 0x0000001f0a027819 */ /* 0x004fc800000006ff */
[----:B------:R2:W3:Y:S03]  /*52e0*/  SYNCS.PHASECHK.TRANS64.TRYWAIT P0, [R0+URZ+0x98], R2 ;  /* 0x00009802000075a7 */ /* 0x0004e600080011ff */
[----:B---3--:R-:W-:Y:S05]  /*52f0*/  @!P0 NANOSLEEP.SYNCS 0x989680 ;  /* 0x009896800000895d */ /* 0x008fea0003900000 */
[----:B------:R-:W3:Y:S02]  /*5300*/  @!P0 SYNCS.PHASECHK.TRANS64 P0, [R0+URZ+0x98], R2 ;  /* 0x00009802000085a7 */ /* 0x000ee400080010ff */
[----:B-1-3--:R-:W-:Y:S05]  /*5310*/  @P0 EXIT ;  /* 0x000000000000094d */ /* 0x00afea0003800000 */
[----:B------:R-:W-:Y:S05]  /*5320*/  BRA `(.L_x_76) ;  /* 0xfffffffc00e87947 */ /* 0x000fea000383ffff */
.L_x_61:
[----:B------:R-:W-:-:S06]  /*5330*/  UISETP.GE.AND UP0, UPT, UR18, 0x4, UPT ;  /* 0x000000041200788c */ /* 0x000fcc000bf06270 */
[----:B------:R-:W-:-:S13]  /*5340*/  PLOP3.LUT P0, PT, PT, PT, UP0, 0x80, 0x8 ;  /* 0x000000000008781c */ /* 0x000fda0003f0f008 */
[----:B-1----:R-:W-:Y:S05]  /*5350*/  @!P0 EXIT ;  /* 0x000000000000894d */ /* 0x002fea0003800000 */
[----:B------:R-:W1:Y:S08]  /*5360*/  S2UR UR4, SR_CgaCtaId ;  /* 0x00000000000479c3 */ /* 0x000e700000008800 */
[----:B------:R-:W-:Y:S01]  /*5370*/  BAR.SYNC.DEFER_BLOCKING 0x6, 0xa0 ;  /* 0x0182800000007b1d */ /* 0x000fe20000010000 */
[C---:B------:R-:W-:Y:S01]  /*5380*/  IMAD.SHL.U32 R0, R83.reuse, 0x20, RZ ;  /* 0x0000002053007824 */ /* 0x040fe200078e00ff */
[C---:B------:R-:W-:Y:S01]  /*5390*/  SHF.L.U32 R37, R83.reuse, 0x10, RZ ;  /* 0x0000001053257819 */ /* 0x040fe200000006ff */
[C---:B------:R-:W-:Y:S01]  /*53a0*/  IMAD.SHL.U32 R82, R83.reuse, 0x4, RZ ;  /* 0x0000000453527824 */ /* 0x040fe200078e00ff */
[----:B------:R-:W-:Y:S01]  /*53b0*/  LOP3.LUT R84, R83, 0x60, RZ, 0xc0, !PT ;  /* 0x0000006053547812 */ /* 0x000fe200078ec0ff */
[----:B------:R-:W-:Y:S01]  /*53c0*/  HFMA2 R81, -RZ, RZ, 0, 5.9604644775390625e-08 ;  /* 0x00000001ff517431 */ /* 0x000fe200000001ff */
[----:B------:R-:W-:-:S02]  /*53d0*/  UMOV UR49, 0x400 ;  /* 0x0000040000317882 */ /* 0x000fc40000000000 */
[----:B------:R-:W2:Y:S01]  /*53e0*/  LDC.64 R74, c[0x0][0x9b0] ;  /* 0x00026c00ff4a7b82 */ /* 0x000ea20000000a00 */
[----:B------:R-:W3:Y:S01]  /*53f0*/  LDCU.128 UR8, c[0x0][0xb80] ;  /* 0x00017000ff0877ac */ /* 0x000ee20008000c00 */
[----:B------:R-:W-:Y:S01]  /*5400*/  LOP3.LUT R4, R0, 0xc0, RZ, 0xc0, !PT ;  /* 0x000000c000047812 */ /* 0x000fe200078ec0ff */
[----:B------:R-:W-:Y:S01]  /*5410*/  HFMA2 R79, -RZ, RZ, 0, 0 ;  /* 0x00000000ff4f7431 */ /* 0x000fe200000001ff */
[C---:B------:R-:W-:Y:S01]  /*5420*/  LOP3.LUT R95, R83.reuse, 0x2, RZ, 0xc0, !PT ;  /* 0x00000002535f7812 */ /* 0x040fe200078ec0ff */
[----:B------:R-:W-:Y:S01]  /*5430*/  IMAD.MOV.U32 R80, RZ, RZ, RZ ;  /* 0x000000ffff507224 */ /* 0x000fe200078e00ff */
[----:B------:R-:W-:Y:S01]  /*5440*/  LOP3.LUT R82, R4, 0x18, R82, 0xf8, !PT ;  /* 0x0000001804527812 */ /* 0x000fe200078ef852 */
[----:B------:R-:W4:Y:S01]  /*5450*/  LDCU UR61, c[0x0][0x370] ;  /* 0x00006e00ff3d77ac */ /* 0x000f220008000800 */
[----:B------:R-:W2:Y:S01]  /*5460*/  LDC.64 R72, c[0x0][0x9a8] ;  /* 0x00026a00ff487b82 */ /* 0x000ea20000000a00 */
[----:B------:R-:W-:Y:S02]  /*5470*/  LOP3.LUT R83, R83, 0x4, RZ, 0xc0, !PT ;  /* 0x0000000453537812 */ /* 0x000fe400078ec0ff */
[----:B------:R-:W-:Y:S01]  /*5480*/  LOP3.LUT R82, R82, 0xf20, R0, 0xf8, !PT ;  /* 0x00000f2052527812 */ /* 0x000fe200078ef800 */
[----:B------:R-:W2:Y:S01]  /*5490*/  LDCU UR48, c[0x0][0xc0c] ;  /* 0x00018180ff3077ac */ /* 0x000ea20008000800 */
[----:B------:R-:W-:-:S02]  /*54a0*/  MOV R36, RZ ;  /* 0x000000ff00247202 */ /* 0x000fc40000000f00 */
[----:B------:R-:W-:Y:S01]  /*54b0*/  LOP3.LUT R37, R37, 0x600000, RZ, 0xc0, !PT ;  /* 0x0060000025257812 */ /* 0x000fe200078ec0ff */
[----:B-1----:R-:W-:Y:S01]  /*54c0*/  ULEA UR49, UR4, UR49, 0x18 ;  /* 0x0000003104317291 */ /* 0x002fe2000f8ec0ff */
[----:B------:R-:W1:Y:S01]  /*54d0*/  LDCU.64 UR4, c[0x0][0x990] ;  /* 0x00013200ff0477ac */ /* 0x000e620008000a00 */
[----:B---3--:R-:W-:Y:S01]  /*54e0*/  IMAD.U32 R92, RZ, RZ, UR8 ;  /* 0x00000008ff5c7e24 */ /* 0x008fe2000f8e00ff */
[----:B------:R-:W-:Y:S01]  /*54f0*/  MOV R90, UR10 ;  /* 0x0000000a005a7c02 */ /* 0x000fe20008000f00 */
[----:B------:R-:W-:Y:S01]  /*5500*/  IMAD.U32 R91, RZ, RZ, UR9 ;  /* 0x00000009ff5b7e24 */ /* 0x000fe2000f8e00ff */
[----:B------:R-:W3:Y:S01]  /*5510*/  LDCU UR38, c[0x0][0xc30] ;  /* 0x00018600ff2677ac */ /* 0x000ee20008000800 */
[----:B------:R-:W-:-:S03]  /*5520*/  IMAD.U32 R89, RZ, RZ, UR11 ;  /* 0x0000000bff597e24 */ /* 0x000fc6000f8e00ff */
[----:B------:R-:W4:Y:S01]  /*5530*/  LDS R2, [UR49+0x100] ;  /* 0x00010031ff027984 */ /* 0x000f220008000800 */
[----:B------:R-:W2:Y:S01]  /*5540*/  LDCU.64 UR54, c[0x0][0x988] ;  /* 0x00013100ff3677ac */ /* 0x000ea20008000a00 */
[----:B------:R-:W2:Y:S01]  /*5550*/  LDCU.64 UR46, c[0x0][0xc28] ;  /* 0x00018500ff2e77ac */ /* 0x000ea20008000a00 */
[----:B------:R-:W2:Y:S01]  /*5560*/  LDCU.128 UR56, c[0x0][0xc10] ;  /* 0x00018200ff3877ac */ /* 0x000ea20008000c00 */
[----:B-1----:R-:W-:Y:S01]  /*5570*/  IMAD.U32 R88, RZ, RZ, UR4 ;  /* 0x00000004ff587e24 */ /* 0x002fe2000f8e00ff */
[----:B------:R-:W-:Y:S01]  /*5580*/  UIADD3 UR4, UPT, UPT, UR49, 0x200, URZ ;  /* 0x0000020031047890 */ /* 0x000fe2000fffe0ff */
[----:B------:R-:W-:Y:S01]  /*5590*/  IMAD.U32 R87, RZ, RZ, UR5 ;  /* 0x00000005ff577e24 */ /* 0x000fe2000f8e00ff */
[----:B------:R-:W1:Y:S04]  /*55a0*/  LDCU UR60, c[0x0][0x374] ;  /* 0x00006e80ff3c77ac */ /* 0x000e680008000800 */
[----:B------:R-:W-:Y:S01]  /*55b0*/  IMAD.U32 R76, RZ, RZ, UR4 ;  /* 0x00000004ff4c7e24 */ /* 0x000fe2000f8e00ff */
[----:B------:R-:W-:Y:S01]  /*55c0*/  UMOV UR53, URZ ;  /* 0x000000ff00357c82 */ /* 0x000fe20008000000 */
[----:B------:R-:W-:-:S02]  /*55d0*/  UMOV UR50, URZ ;  /* 0x000000ff00327c82 */ /* 0x000fc40008000000 */
[----:B------:R-:W-:-:S04]  /*55e0*/  IMAD R82, R82, 0x2, R76 ;  /* 0x0000000252527824 */ /* 0x000fc800078e024c */
[--C-:B------:R-:W-:Y:S02]  /*55f0*/  IMAD R95, R95, -0x10, R82.reuse ;  /* 0xfffffff05f5f7824 */ /* 0x100fe400078e0252 */
[----:B------:R-:W-:Y:S01]  /*5600*/  IMAD R94, R83, -0x10, R82 ;  /* 0xfffffff0535e7824 */ /* 0x000fe200078e0252 */
[C---:B----4-:R-:W-:Y:S02]  /*5610*/  IADD3 R3, PT, PT, R2.reuse, 0x80, RZ ;  /* 0x0000008002037810 */ /* 0x050fe40007ffe0ff */
[----:B------:R-:W-:Y:S02]  /*5620*/  LOP3.LUT R2, R2, 0xffff, RZ, 0xc0, !PT ;  /* 0x0000ffff02027812 */ /* 0x000fe400078ec0ff */
[----:B------:R-:W-:-:S05]  /*5630*/  LOP3.LUT R3, R3, 0xffff, RZ, 0xc0, !PT ;  /* 0x0000ffff03037812 */ /* 0x000fca00078ec0ff */
[----:B-123--:R4:W-:Y:S02]  /*5640*/  STL.64 [R1], R2 ;  /* 0x0000000201007387 */ /* 0x00e9e40000100a00 */
.L_x_120:
[----:B----4-:R-:W-:Y:S04]  /*5650*/  SHF.L.U32 R2, R79, 0x1f, RZ ;  /* 0x0000001f4f027819 */ /* 0x010fe800000006ff */
[----:B-1----:R-:W1:Y:S02]  /*5660*/  SYNCS.PHASECHK.TRANS64.TRYWAIT P0, [UR49+0xb0], R2 ;  /* 0x0000b002ff0075a7 */ /* 0x002e640008001131 */
[----:B-12---:R-:W-:Y:S05]  /*5670*/  @!P0 BRA `(.L_x_77) ;  /* 0x0000004c00548947 */ /* 0x006fea0003800000 */
.L_x_170:
[----:B------:R-:W2:Y:S01]  /*5680*/  LDS.128 R4, [UR49+0xf0] ;  /* 0x0000f031ff047984 */ /* 0x000ea20008000c00 */
[----:B------:R-:W-:Y:S01]  /*5690*/  UIADD3 UR4, UPT, UPT, UR49, 0xb8, URZ ;  /* 0x000000b831047890 */ /* 0x000fe2000fffe0ff */
[----:B-1----:R-:W-:Y:S01]  /*56a0*/  IMAD R2, R36, 0x4, R1 ;  /* 0x0000000424027824 */ /* 0x002fe200078e0201 */
[----:B------:R-:W-:Y:S01]  /*56b0*/  UISETP.GE.AND UP0, UPT, UR39, 0x1, UPT ;  /* 0x000000012700788c */ /* 0x000fe2000bf06270 */
[----:B------:R-:W-:Y:S01]  /*56c0*/  @!PT LDS RZ, [RZ] ;  /* 0x00000000fffff984 */ /* 0x000fe20000000800 */
[----:B------:R-:W-:Y:S01]  /*56d0*/  @!PT LDS RZ, [RZ] ;  /* 0x00000000fffff984 */ /* 0x000fe20000000800 */
[----:B------:R-:W-:Y:S01]  /*56e0*/  @!PT LDS RZ, [RZ] ;  /* 0x00000000fffff984 */ /* 0x000fe20000000800 */
[----:B------:R-:W-:Y:S01]  /*56f0*/  @!PT LDS RZ, [RZ] ;  /* 0x00000000fffff984 */ /* 0x000fe20000000800 */
[----:B------:R1:W-:Y:S06]  /*5700*/  MEMBAR.ALL.CTA ;  /* 0x0000000000007992 */ /* 0x0003ec0000008000 */
[----:B-1----:R-:W1:Y:S01]  /*5710*/  FENCE.VIEW.ASYNC.S ;  /* 0x00000000000073c6 */ /* 0x002e620000000000 */
[----:B------:R-:W-:Y:S09]  /*5720*/  UPRMT UR4, URZ, 0x654, UR4 ;  /* 0x00000654ff047896 */ /* 0x000ff20008000004 */
[----:B-1----:R-:W-:Y:S01]  /*5730*/  SYNCS.ARRIVE.TRANS64.RED.A1T0 RZ, [UR4], RZ ;  /* 0x000000ffffff79a7 */ /* 0x002fe20008100404 */
[----:B------:R-:W5:Y:S01]  /*5740*/  LDL R2, [R2] ;  /* 0x0000000002027983 */ /* 0x000f620000100800 */
[----:B--2---:R-:W-:Y:S11]  /*5750*/  LOP3.LUT P0, RZ, R6, 0x1, RZ, 0xc0, !PT ;  /* 0x0000000106ff7812 */ /* 0x004ff6000780c0ff */
[----:B------:R-:W-:Y:S02]  /*5760*/  @!UPT UIADD3 URZ, UPT, UPT, URZ, URZ, URZ ;  /* 0x000000fffffff290 */ /* 0x000fe4000fffe0ff */
[----:B------:R-:W-:Y:S01]  /*5770*/  VOTEU.ANY UP1, P0 ;  /* 0x0000000000ff7886 */ /* 0x000fe20000020100 */
[----:B------:R-:W-:Y:S01]  /*5780*/  PLOP3.LUT P0, PT, PT, PT, UP1, 0x80, 0x8 ;  /* 0x000000000008781c */ /* 0x000fe20003f0f018 */
[----:B------:R-:W-:Y:S11]  /*5790*/  UP2UR UR62, UPR, URZ, 0x2 ;  /* 0x00000002ff3e7883 */ /* 0x000ff60008000000 */
[----:B------:R-:W-:Y:S01]  /*57a0*/  @!UPT UIADD3 URZ, UPT, UPT, URZ, URZ, URZ ;  /* 0x000000fffffff290 */ /* 0x000fe2000fffe0ff */
[----:B------:R-:W-:Y:S02]  /*57b0*/  @P0 MOV R3, R4 ;  /* 0x0000000400030202 */ /* 0x000fe40000000f00 */
[----:B------:R-:W-:Y:S02]  /*57c0*/  @P0 LOP3.LUT R0, R5, 0xffff, RZ, 0xc0, !PT ;  /* 0x0000ffff05000812 */ /* 0x000fe400078ec0ff */
[----:B------:R-:W-:Y:S02]  /*57d0*/  @P0 R2UR UR5, R3 ;  /* 0x00000000030502ca */ /* 0x000fe400000e0000 */
[----:B------:R-:W-:Y:S11]  /*57e0*/  @P0 R2UR UR4, R0 ;  /* 0x00000000000402ca */ /* 0x000ff600000e0000 */
[----:B------:R-:W-:Y:S02]  /*57f0*/  @UP1 UMOV UR37, UR5 ;  /* 0x0000000500251c82 */ /* 0x000fe40008000000 */
[----:B------:R-:W-:Y:S01]  /*5800*/  @UP1 UMOV UR36, UR4 ;  /* 0x0000000400241c82 */ /* 0x000fe20008000000 */
[----:B------:R-:W-:Y:S05]  /*5810*/  BRA.U !UP0, `(.L_x_78) ;  /* 0x0000000108cc7547 */ /* 0x000fea000b800000 */
[----:B------:R-:W1:Y:S01]  /*5820*/  LDCU UR9, c[0x0][0xc20] ;  /* 0x00018400ff0977ac */ /* 0x000e620008000800 */
[----:B------:R-:W-:Y:S02]  /*5830*/  UIMAD.WIDE.U32 UR4, UR60, UR59, URZ ;  /* 0x0000003b3c0472a5 */ /* 0x000fe4000f8e00ff */
[----:B------:R-:W-:Y:S02]  /*5840*/  UIMAD.WIDE.U32 UR6, UR61, UR56, URZ ;  /* 0x000000383d0672a5 */ /* 0x000fe4000f8e00ff */
[----:B------:R-:W-:Y:S02]  /*5850*/  UIMAD.WIDE.U32 UR10, UR36, UR59, URZ ;  /* 0x0000003b240a72a5 */ /* 0x000fe4000f8e00ff */
[----:B------:R-:W-:Y:S02]  /*5860*/  UISETP.NE.AND UP0, UPT, UR58, 0x1, UPT ;  /* 0x000000013a00788c */ /* 0x000fe4000bf05270 */
[----:B------:R-:W-:Y:S02]  /*5870*/  UISETP.NE.AND UP1, UPT, UR48, 0x1, UPT ;  /* 0x000000013000788c */ /* 0x000fe4000bf25270 */
[----:B------:R-:W-:Y:S02]  /*5880*/  UISETP.NE.AND UP2, UPT, UR39, 0x1, UPT ;  /* 0x000000012700788c */ /* 0x000fe4000bf45270 */
[----:B------:R-:W-:Y:S01]  /*5890*/  UIMAD.WIDE.U32 UR12, UR37, UR56, URZ ;  /* 0x00000038250c72a5 */ /* 0x000fe2000f8e00ff */
[----:B------:R-:W-:Y:S01]  /*58a0*/  UMOV UR4, UR5 ;  /* 0x0000000500047c82 */ /* 0x000fe20008000000 */
[----:B------:R-:W-:Y:S01]  /*58b0*/  UMOV UR6, UR11 ;  /* 0x0000000b00067c82 */ /* 0x000fe20008000000 */
[----:B-1----:R-:W-:Y:S03]  /*58c0*/  USHF.R.U32.HI UR8, URZ, UR9, UR4 ;  /* 0x00000009ff087299 */ /* 0x002fe60008011604 */
[----:B------:R-:W-:Y:S02]  /*58d0*/  UMOV UR4, UR7 ;  /* 0x0000000700047c82 */ /* 0x000fe40008000000 */
[----:B------:R-:W-:Y:S02]  /*58e0*/  USHF.R.U32.HI UR5, URZ, UR57, UR4 ;  /* 0x00000039ff057299 */ /* 0x000fe40008011604 */
[----:B------:R-:W-:Y:S02]  /*58f0*/  USEL UR4, UR60, UR8, !UP0 ;  /* 0x000000083c047287 */ /* 0x000fe4000c000000 */
[----:B------:R-:W-:Y:S02]  /*5900*/  USHF.R.U32.HI UR8, URZ, UR9, UR6 ;  /* 0x00000009ff087299 */ /* 0x000fe40008011606 */
[----:B------:R-:W-:Y:S02]  /*5910*/  UIMAD.WIDE.U32 UR6, UR4, UR46, URZ ;  /* 0x0000002e040672a5 */ /* 0x000fe4000f8e00ff */
[----:B------:R-:W-:Y:S02]  /*5920*/  USEL UR9, UR61, UR5, !UP1 ;  /* 0x000000053d097287 */ /* 0x000fe4000c800000 */
[----:B------:R-:W-:Y:S02]  /*5930*/  USEL UR8, UR36, UR8, !UP0 ;  /* 0x0000000824087287 */ /* 0x000fe4000c000000 */
[----:B------:R-:W-:Y:S01]  /*5940*/  UIMAD.WIDE.U32 UR10, UR9, UR46, URZ ;  /* 0x0000002e090a72a5 */ /* 0x000fe2000f8e00ff */
[----:B------:R-:W-:Y:S01]  /*5950*/  UMOV UR6, UR7 ;  /* 0x0000000700067c82 */ /* 0x000fe20008000000 */
[----:B------:R-:W-:Y:S01]  /*5960*/  UMOV UR5, UR13 ;  /* 0x0000000d00057c82 */ /* 0x000fe20008000000 */
[----:B------:R-:W-:Y:S02]  /*5970*/  @UP2 USHF.R.U32.HI UR4, URZ, UR47, UR6 ;  /* 0x0000002fff042299 */ /* 0x000fe40008011606 */
[----:B------:R-:W-:Y:S02]  /*5980*/  USHF.R.U32.HI UR5, URZ, UR57, UR5 ;  /* 0x00000039ff057299 */ /* 0x000fe40008011605 */
[----:B------:R-:W-:Y:S02]  /*5990*/  UIMAD UR4, UR39, UR4, URZ ;  /* 0x00000004270472a4 */ /* 0x000fe4000f8e02ff */
[----:B------:R-:W-:Y:S02]  /*59a0*/  USEL UR5, UR37, UR5, !UP1 ;  /* 0x0000000525057287 */ /* 0x000fe4000c800000 */
[----:B------:R-:W-:Y:S01]  /*59b0*/  UISETP.GE.AND UP0, UPT, UR8, UR4, UPT ;  /* 0x000000040800728c */ /* 0x000fe2000bf06270 */
[----:B------:R-:W-:Y:S01]  /*59c0*/  UMOV UR6, UR11 ;  /* 0x0000000b00067c82 */ /* 0x000fe20008000000 */
[----:B------:R-:W-:Y:S02]  /*59d0*/  UIMAD.WIDE.U32 UR10, UR8, UR46, URZ ;  /* 0x0000002e080a72a5 */ /* 0x000fe4000f8e00ff */
[----:B------:R-:W-:Y:S04]  /*59e0*/  @UP2 USHF.R.U32.HI UR9, URZ, UR47, UR6 ;  /* 0x0000002fff092299 */ /* 0x000fe80008011606 */
[----:B------:R-:W-:Y:S01]  /*59f0*/  UIMAD UR6, UR39, UR9, URZ ;  /* 0x00000009270672a4 */ /* 0x000fe2000f8e02ff */
[----:B------:R-:W-:Y:S03]  /*5a00*/  UMOV UR4, UR11 ;  /* 0x0000000b00047c82 */ /* 0x000fe60008000000 */
[----:B------:R-:W-:Y:S02]  /*5a10*/  UISETP.GE.OR UP0, UPT, UR5, UR6, UP0 ;  /* 0x000000060500728c */ /* 0x000fe40008706670 */
[----:B------:R-:W-:Y:S02]  /*5a20*/  USHF.R.U32.HI UR4, URZ, UR47, UR4 ;  /* 0x0000002fff047299 */ /* 0x000fe40008011604 */
[----:B------:R-:W-:Y:S02]  /*5a30*/  UIMAD.WIDE.U32 UR6, UR5, UR46, URZ ;  /* 0x0000002e050672a5 */ /* 0x000fe4000f8e00ff */
[----:B------:R-:W-:Y:S02]  /*5a40*/  USEL UR11, UR8, UR4, !UP2 ;  /* 0x00000004080b7287 */ /* 0x000fe4000d000000 */
[----:B------:R-:W-:Y:S02]  /*5a50*/  UIADD3 UR6, UPT, UPT, -UR5, URZ, URZ ;  /* 0x000000ff05067290 */ /* 0x000fe4000fffe1ff */
[----:B------:R-:W-:Y:S02]  /*5a60*/  UIADD3 UR10, UPT, UPT, -UR11, URZ, URZ ;  /* 0x000000ff0b0a7290 */ /* 0x000fe4000fffe1ff */
[----:B------:R-:W-:Y:S02]  /*5a70*/  UIMAD UR6, UR48, UR6, UR37 ;  /* 0x00000006300672a4 */ /* 0x000fe4000f8e0225 */
[----:B------:R-:W-:Y:S01]  /*5a80*/  UIMAD UR10, UR39, UR10, UR8 ;  /* 0x0000000a270a72a4 */ /* 0x000fe2000f8e0208 */
[----:B------:R-:W-:Y:S01]  /*5a90*/  @!UP0 UMOV UR4, UR7 ;  /* 0x0000000700048c82 */ /* 0x000fe20008000000 */
[----:B------:R-:W-:Y:S02]  /*5aa0*/  UIADD3 UR7, UPT, UPT, -UR8, URZ, URZ ;  /* 0x000000ff08077290 */ /* 0x000fe4000fffe1ff */
[----:B------:R-:W-:Y:S04]  /*5ab0*/  @!UP0 USHF.R.U32.HI UR4, URZ, UR47, UR4 ;  /* 0x0000002fff048299 */ /* 0x000fe80008011604 */
[----:B------:R-:W-:Y:S04]  /*5ac0*/  @!UP0 USEL UR4, UR5, UR4, !UP2 ;  /* 0x0000000405048287 */ /* 0x000fe8000d000000 */
[----:B------:R-:W-:Y:S02]  /*5ad0*/  @!UP0 UIMAD UR9, UR9, UR10, UR4 ;  /* 0x0000000a090982a4 */ /* 0x000fe4000f8e0204 */
[----:B------:R-:W-:Y:S02]  /*5ae0*/  @!UP0 UIADD3 UR10, UPT, UPT, UR11, -UR4, URZ ;  /* 0x800000040b0a8290 */ /* 0x000fe4000fffe0ff */
[----:B------:R-:W-:Y:S02]  /*5af0*/  UIMAD UR4, UR58, UR7, UR36 ;  /* 0x000000073a0472a4 */ /* 0x000fe4000f8e0224 */
[----:B------:R-:W-:Y:S03]  /*5b00*/  @!UP0 UIMAD UR8, UR10, UR39, UR5 ;  /* 0x000000270a0882a4 */ /* 0x000fe6000f8e0205 */
[----:B------:R-:W-:Y:S02]  /*5b10*/  @!UP0 UMOV UR5, UR9 ;  /* 0x0000000900058c82 */ /* 0x000fe40008000000 */
[----:B------:R-:W-:Y:S02]  /*5b20*/  UIMAD UR37, UR5, UR48, UR6 ;  /* 0x00000030052572a4 */ /* 0x000fe4000f8e0206 */
[----:B------:R-:W-:Y:S11]  /*5b30*/  UIMAD UR36, UR8, UR58, UR4 ;  /* 0x0000003a082472a4 */ /* 0x000ff6000f8e0204 */
[----:B------:R-:W-:Y:S01]  /*5b40*/  @!UPT UIADD3 URZ, UPT, UPT, URZ, URZ, URZ ;  /* 0x000000fffffff290 */ /* 0x000fe2000fffe0ff */
.L_x_78:
[----:B------:R-:W-:Y:S01]  /*5b50*/  UISETP.NE.AND UP0, UPT, UR38, 0x1, UPT ;  /* 0x000000012600788c */ /* 0x000fe2000bf05270 */
[----:B------:R-:W-:Y:S01]  /*5b60*/  @P0 SHF.R.U32.HI R4, RZ, 0x10, R5 ;  /* 0x00000010ff040819 */ /* 0x000fe20000011605 */
[----:B------:R-:W-:Y:S01]  /*5b70*/  USHF.L.U32 UR41, UR24, 0x7, URZ ;  /* 0x0000000718297899 */ /* 0x000fe200080006ff */
[----:B------:R-:W-:Y:S02]  /*5b80*/  BSSY.RECONVERGENT B6, `(.L_x_79) ;  /* 0x0000034000067945 */ /* 0x000fe40003800200 */
[----:B------:R-:W-:Y:S02]  /*5b90*/  @P0 R2UR UR63, R4 ;  /* 0x00000000043f02ca */ /* 0x000fe400000e0000 */
[----:B------:R-:W-:Y:S04]  /*5ba0*/  LOP3.LUT P0, RZ, R76, 0x1b0, RZ, 0xc0, !PT ;  /* 0x000001b04cff7812 */ /* 0x000fe8000780c0ff */
[----:B------:R-:W1:Y:S01]  /*5bb0*/  @!UP0 LDCU.128 UR12, c[0x0][0xc10] ;  /* 0x00018200ff0c87ac */ /* 0x000e620008000c00 */
[----:B------:R-:W2:Y:S01]  /*5bc0*/  @!UP0 LDCU UR5, c[0x0][0xc0c] ;  /* 0x00018180ff0587ac */ /* 0x000ea20008000800 */
[----:B------:R-:W3:Y:S01]  /*5bd0*/  @!UP0 LDCU UR10, c[0x0][0xc20] ;  /* 0x00018400ff0a87ac */ /* 0x000ee20008000800 */
[----:B-1----:R-:W-:Y:S02]  /*5be0*/  UIMAD.WIDE.U32 UR8, UR37, UR12, URZ ;  /* 0x0000000c250872a5 */ /* 0x002fe4000f8e00ff */
[----:B------:R-:W-:Y:S02]  /*5bf0*/  UIMAD.WIDE.U32 UR6, UR36, UR15, URZ ;  /* 0x0000000f240672a5 */ /* 0x000fe4000f8e00ff */
[----:B------:R-:W-:Y:S03]  /*5c00*/  @!UP0 UISETP.NE.AND UP1, UPT, UR14, 0x1, UPT ;  /* 0x000000010e00888c */ /* 0x000fe6000bf25270 */
[----:B------:R-:W-:Y:S01]  /*5c10*/  @!UP0 UMOV UR4, UR9 ;  /* 0x0000000900048c82 */ /* 0x000fe20008000000 */
[----:B--2---:R-:W-:Y:S02]  /*5c20*/  @!UP0 UISETP.NE.AND UP2, UPT, UR5, 0x1, UPT ;  /* 0x000000010500888c */ /* 0x004fe4000bf45270 */
[----:B------:R-:W-:Y:S01]  /*5c30*/  @!UP0 USHF.R.U32.HI UR4, URZ, UR13, UR4 ;  /* 0x0000000dff048299 */ /* 0x000fe20008011604 */
[----:B------:R-:W-:Y:S02]  /*5c40*/  @!UP0 UMOV UR6, UR7 ;  /* 0x0000000700068c82 */ /* 0x000fe40008000000 */
[----:B---3--:R-:W-:Y:S02]  /*5c50*/  @!UP0 USHF.R.U32.HI UR6, URZ, UR10, UR6 ;  /* 0x0000000aff068299 */ /* 0x008fe40008011606 */
[----:B------:R-:W-:Y:S02]  /*5c60*/  @!UP0 USEL UR7, UR37, UR4, !UP2 ;  /* 0x0000000425078287 */ /* 0x000fe4000d000000 */
[----:B------:R-:W-:Y:S04]  /*5c70*/  @!UP0 USEL UR6, UR36, UR6, !UP1 ;  /* 0x0000000624068287 */ /* 0x000fe8000c800000 */
[----:B------:R-:W-:Y:S02]  /*5c80*/  @!UP0 UIADD3 UR4, UPT, UPT, -UR7, UR6, URZ ;  /* 0x0000000607048290 */ /* 0x000fe4000fffe1ff */
[----:B------:R-:W-:Y:S02]  /*5c90*/  @!UP0 UIADD3 UR6, UPT, UPT, UR7, -UR6, URZ ;  /* 0x8000000607068290 */ /* 0x000fe4000fffe0ff */
[----:B------:R-:W-:Y:S02]  /*5ca0*/  @!UP0 UIMAD UR37, UR4, UR5, UR37 ;  /* 0x00000005042582a4 */ /* 0x000fe4000f8e0225 */
[----:B------:R-:W-:Y:S01]  /*5cb0*/  @!UP0 UIMAD UR36, UR6, UR14, UR36 ;  /* 0x0000000e062482a4 */ /* 0x000fe2000f8e0224 */
[----:B------:R-:W-:Y:S11]  /*5cc0*/  @!P0 BRA `(.L_x_80) ;  /* 0x00000000007c8947 */ /* 0x000ff60003800000 */
[----:B------:R-:W1:Y:S01]  /*5cd0*/  LDCU.64 UR8, c[0x4][0x80] ;  /* 0x01001000ff0877ac */ /* 0x000e620008000a00 */
[----:B------:R-:W-:Y:S01]  /*5ce0*/  MOV R16, 0x0 ;  /* 0x0000000000107802 */ /* 0x000fe20000000f00 */
[----:B------:R-:W-:Y:S02]  /*5cf0*/  HFMA2 R12, -RZ, RZ, 0, 5.9604644775390625e-08 ;  /* 0x00000001ff0c7431 */ /* 0x000fe400000001ff */
[----:B------:R-:W-:Y:S01]  /*5d00*/  IMAD.MOV.U32 R8, RZ, RZ, 0x70 ;  /* 0x00000070ff087424 */ /* 0x000fe200078e00ff */
[----:B------:R2:W3:Y:S01]  /*5d10*/  LDC.64 R14, c[0x4][R16] ;  /* 0x01000000100e7b82 */ /* 0x0004e20000000a00 */
[----:B------:R-:W4:Y:S01]  /*5d20*/  LDCU.64 UR6, c[0x4][0x88] ;  /* 0x01001100ff0677ac */ /* 0x000f220008000a00 */
[----:B------:R-:W-:Y:S01]  /*5d30*/  IMAD.MOV.U32 R13, RZ, RZ, RZ ;  /* 0x000000ffff0d7224 */ /* 0x000fe200078e00ff */
[----:B------:R-:W2:Y:S01]  /*5d40*/  LDCU.64 UR4, c[0x4][0x8] ;  /* 0x01000100ff0477ac */ /* 0x000ea20008000a00 */
[----:B-1----:R-:W-:Y:S01]  /*5d50*/  MOV R5, UR9 ;  /* 0x0000000900057c02 */ /* 0x002fe20008000f00 */
[----:B------:R-:W-:Y:S01]  /*5d60*/  IMAD.U32 R4, RZ, RZ, UR8 ;  /* 0x00000008ff047e24 */ /* 0x000fe2000f8e00ff */
[----:B----4-:R-:W-:Y:S01]  /*5d70*/  MOV R7, UR7 ;  /* 0x0000000700077c02 */ /* 0x010fe20008000f00 */
[----:B------:R-:W-:Y:S01]  /*5d80*/  IMAD.U32 R6, RZ, RZ, UR6 ;  /* 0x00000006ff067e24 */ /* 0x000fe2000f8e00ff */
[----:B--2---:R-:W-:Y:S01]  /*5d90*/  MOV R11, UR5 ;  /* 0x00000005000b7c02 */ /* 0x004fe20008000f00 */
[----:B------:R-:W-:Y:S02]  /*5da0*/  IMAD.U32 R10, RZ, RZ, UR4 ;  /* 0x00000004ff0a7e24 */ /* 0x000fe4000f8e00ff */
[----:B------:R-:W-:Y:S07]  /*5db0*/  LEPC R20, `(.L_x_81) ;  /* 0x000000001014794e */ /* 0x000fee0000000000 */
[----:B---3-5:R-:W-:Y:S05]  /*5dc0*/  CALL.ABS.NOINC R14 ;  /* 0x000000000e007343 */ /* 0x028fea0003c00000 */
.L_x_81:
[----:B------:R-:W1:Y:S01]  /*5dd0*/  LDCU.64 UR8, c[0x4][0x80] ;  /* 0x01001000ff0877ac */ /* 0x000e620008000a00 */
[----:B------:R-:W2:Y:S01]  /*5de0*/  LDC.64 R16, c[0x4][R16] ;  /* 0x0100000010107b82 */ /* 0x000ea20000000a00 */
[----:B------:R-:W-:Y:S02]  /*5df0*/  HFMA2 R12, -RZ, RZ, 0, 5.9604644775390625e-08 ;  /* 0x00000001ff0c7431 */ /* 0x000fe400000001ff */
[----:B------:R-:W-:Y:S02]  /*5e00*/  IMAD.MOV.U32 R8, RZ, RZ, 0x70 ;  /* 0x00000070ff087424 */ /* 0x000fe400078e00ff */
[----:B------:R-:W-:Y:S01]  /*5e10*/  IMAD.MOV.U32 R13, RZ, RZ, RZ ;  /* 0x000000ffff0d7224 */ /* 0x000fe200078e00ff */
[----:B------:R-:W3:Y:S01]  /*5e20*/  LDCU.64 UR6, c[0x4][0x88] ;  /* 0x01001100ff0677ac */ /* 0x000ee20008000a00 */
[----:B------:R-:W4:Y:S01]  /*5e30*/  LDCU.64 UR4, c[0x4][0x8] ;  /* 0x01000100ff0477ac */ /* 0x000f220008000a00 */
[----:B-1----:R-:W-:Y:S02]  /*5e40*/  MOV R4, UR8 ;  /* 0x0000000800047c02 */ /* 0x002fe40008000f00 */
[----:B------:R-:W-:Y:S02]  /*5e50*/  MOV R5, UR9 ;  /* 0x0000000900057c02 */ /* 0x000fe40008000f00 */
[----:B---3--:R-:W-:Y:S01]  /*5e60*/  MOV R7, UR7 ;  /* 0x0000000700077c02 */ /* 0x008fe20008000f00 */
[----:B------:R-:W-:Y:S01]  /*5e70*/  IMAD.U32 R6, RZ, RZ, UR6 ;  /* 0x00000006ff067e24 */ /* 0x000fe2000f8e00ff */
[----:B----4-:R-:W-:Y:S01]  /*5e80*/  MOV R11, UR5 ;  /* 0x00000005000b7c02 */ /* 0x010fe20008000f00 */
[----:B------:R-:W-:Y:S02]  /*5e90*/  IMAD.U32 R10, RZ, RZ, UR4 ;  /* 0x00000004ff0a7e24 */ /* 0x000fe4000f8e00ff */
[----:B------:R-:W-:Y:S07]  /*5ea0*/  LEPC R20, `(.L_x_80) ;  /* 0x000000001014794e */ /* 0x000fee0000000000 */
[----:B--2---:R-:W-:Y:S05]  /*5eb0*/  CALL.ABS.NOINC R16 ;  /* 0x0000000010007343 */ /* 0x004fea0003c00000 */
.L_x_80:
[----:B------:R-:W-:Y:S05]  /*5ec0*/  BSYNC.RECONVERGENT B6 ;  /* 0x0000000000067941 */ /* 0x000fea0003800200 */
.L_x_79:
[----:B------:R-:W-:Y:S02]  /*5ed0*/  R2UR UR6, R93 ;  /* 0x000000005d0672ca */ /* 0x000fe400000e0000 */
[----:B------:R-:W-:Y:S02]  /*5ee0*/  R2UR UR5, R88 ;  /* 0x00000000580572ca */ /* 0x000fe400000e0000 */
[----:B------:R-:W-:Y:S02]  /*5ef0*/  R2UR UR4, R87 ;  /* 0x00000000570472ca */ /* 0x000fe400000e0000 */
[----:B------:R-:W-:Y:S02]  /*5f00*/  ISETP.NE.U32.AND P4, PT, R74, RZ, PT ;  /* 0x000000ff4a00720c */ /* 0x000fe40003f85070 */
[----:B------:R-:W-:Y:S02]  /*5f10*/  ISETP.NE.U32.AND P2, PT, RZ, UR54, PT ;  /* 0x00000036ff007c0c */ /* 0x000fe4000bf45070 */
[----:B------:R-:W-:Y:S02]  /*5f20*/  ISETP.NE.AND.EX P4, PT, R75, RZ, PT, P4 ;  /* 0x000000ff4b00720c */ /* 0x000fe40003f85340 */
[----:B------:R-:W-:Y:S01]  /*5f30*/  ISETP.NE.AND.EX P2, PT, RZ, UR55, PT, P2 ;  /* 0x00000037ff007c0c */ /* 0x000fe2000bf45320 */
[----:B------:R-:W-:Y:S02]  /*5f40*/  UISETP.NE.AND UP2, UPT, UR6, URZ, UPT ;  /* 0x000000ff0600728c */ /* 0x000fe4000bf45270 */
[----:B------:R-:W-:Y:S04]  /*5f50*/  UISETP.NE.U32.AND UP0, UPT, UR5, URZ, UPT ;  /* 0x000000ff0500728c */ /* 0x000fe8000bf05070 */
[----:B------:R-:W-:Y:S01]  /*5f60*/  UISETP.NE.AND.EX UP1, UPT, UR4, URZ, UPT, UP0 ;  /* 0x000000ff0400728c */ /* 0x000fe2000bf25300 */
[----:B------:R-:W-:Y:S01]  /*5f70*/  PLOP3.LUT P1, PT, PT, PT, UP2, 0x80, 0x8 ;  /* 0x000000000008781c */ /* 0x000fe20003f2f028 */
[----:B------:R-:W-:Y:S03]  /*5f80*/  UPLOP3.LUT UP0, UPT, UPT, UPT, UPT, 0x40, 0x4 ;  /* 0x000000000004789c */ /* 0x000fe60003f0e870 */
[----:B------:R-:W-:Y:S06]  /*5f90*/  @UP2 UPLOP3.LUT UP0, UPT, UPT, UPT, UP1, 0x80, 0x8 ;  /* 0x000000000008289c */ /* 0x000fec0003f0f010 */
[----:B------:R-:W-:Y:S01]  /*5fa0*/  PLOP3.LUT P0, PT, PT, PT, UP0, 0x80, 0x8 ;  /* 0x000000000008781c */ /* 0x000fe20003f0f008 */
[----:B------:R-:W-:Y:S01]  /*5fb0*/  @!UPT UIADD3 URZ, UPT, UPT, URZ, URZ, URZ ;  /* 0x000000fffffff290 */ /* 0x000fe2000fffe0ff */
[----:B------:R-:W-:Y:S11]  /*5fc0*/  BRA.U !UP1, `(.L_x_82) ;  /* 0x0000000109407547 */ /* 0x000ff6000b800000 */
[----:B------:R-:W-:Y:S01]  /*5fd0*/  UISETP.NE.U32.AND UP0, UPT, UR54, URZ, UPT ;  /* 0x000000ff3600728c */ /* 0x000fe2000bf05070 */
[----:B------:R-:W-:Y:S01]  /*5fe0*/  R2UR UR6, R88 ;  /* 0x00000000580672ca */ /* 0x000fe200000e0000 */
[----:B------:R-:W1:Y:S01]  /*5ff0*/  LDCU.64 UR8, c[0x0][0x358] ;  /* 0x00006b00ff0877ac */ /* 0x000e620008000a00 */
[----:B------:R-:W-:Y:S02]  /*6000*/  HFMA2 R85, -RZ, RZ, 0, 5.9604644775390625e-08 ;  /* 0x00000001ff557431 */ /* 0x000fe400000001ff */
[----:B------:R-:W-:Y:S01]  /*6010*/  IMAD.MOV.U32 R0, RZ, RZ, 0x1 ;  /* 0x00000001ff007424 */ /* 0x000fe200078e00ff */
[----:B------:R-:W-:Y:S06]  /*6020*/  UISETP.NE.AND.EX UP0, UPT, UR55, URZ, UPT, UP0 ;  /* 0x000000ff3700728c */ /* 0x000fec000bf05300 */
[----:B------:R-:W-:Y:S05]  /*6030*/  PLOP3.LUT P3, PT, PT, PT, UP0, 0x80, 0x8 ;  /* 0x000000000008781c */ /* 0x000fea0003f6f008 */
[----:B------:R-:W2:Y:S01]  /*6040*/  @UP0 LDCU.64 UR4, c[0x0][0x988] ;  /* 0x00013100ff0407ac */ /* 0x000ea20008000a00 */
[----:B------:R-:W-:Y:S07]  /*6050*/  @UP0 UIMAD UR6, UR52, UR6, URZ ;  /* 0x00000006340602a4 */ /* 0x000fee000f8e02ff */
[----:B------:R-:W-:Y:S01]  /*6060*/  @!P3 PRMT R85, R0, 0x7610, R85 ;  /* 0x000076100055b816 */ /* 0x000fe20000000055 */
[----:B--2---:R-:W-:Y:S06]  /*6070*/  @UP0 UIMAD.WIDE UR4, UR6, 0x4, UR4 ;  /* 0x00000004060408a5 */ /* 0x004fec000f8e0204 */
[----:B------:R-:W-:Y:S02]  /*6080*/  IMAD.U32 R4, RZ, RZ, UR4 ;  /* 0x00000004ff047e24 */ /* 0x000fe4000f8e00ff */
[----:B------:R-:W-:Y:S03]  /*6090*/  IMAD.U32 R5, RZ, RZ, UR5 ;  /* 0x00000005ff057e24 */ /* 0x000fe6000f8e00ff */
[----:B------:R-:W2:Y:S02]  /*60a0*/  @!UP0 LDCU UR4, c[0x0][0x980] ;  /* 0x00013000ff0487ac */ /* 0x000ea40008000800 */
[----:B-1---5:R1:W5:Y:S02]  /*60b0*/  @P3 LDG.E R41, desc[UR8][R4.64] ;  /* 0x0000000804293981 */ /* 0x022364000c1e1900 */
[----:B-12---:R-:W-:Y:S02]  /*60c0*/  @!P3 MOV R41, UR4 ;  /* 0x000000040029bc02 */ /* 0x006fe40008000f00 */
.L_x_82:
[----:B------:R-:W-:Y:S05]  /*60d0*/  @!P4 BRA `(.L_x_83) ;  /* 0x000000000024c947 */ /* 0x000fea0003800000 */
[----:B------:R-:W-:Y:S01]  /*60e0*/  ISETP.NE.U32.AND P3, PT, R72, RZ, PT ;  /* 0x000000ff4800720c */ /* 0x000fe20003f65070 */
[----:B------:R-:W1:Y:S03]  /*60f0*/  LDCU.64 UR4, c[0x0][0x358] ;  /* 0x00006b00ff0477ac */ /* 0x000e660008000a00 */
[----:B------:R-:W-:Y:S11]  /*6100*/  ISETP.NE.AND.EX P3, PT, R73, RZ, PT, P3 ;  /* 0x000000ff4900720c */ /* 0x000ff60003f65330 */
[----:B------:R-:W-:Y:S02]  /*6110*/  @!UPT UIADD3 URZ, UPT, UPT, URZ, URZ, URZ ;  /* 0x000000fffffff290 */ /* 0x000fe4000fffe0ff */
[----:B------:R-:W2:Y:S01]  /*6120*/  @P3 LDC.64 R4, c[0x0][0x9a8] ;  /* 0x00026a00ff043b82 */ /* 0x000ea20000000a00 */
[----:B------:R-:W-:Y:S04]  /*6130*/  @P3 IMAD R0, R74, UR52, RZ ;  /* 0x000000344a003c24 */ /* 0x000fe8000f8e02ff */
[----:B--2---:R-:W-:Y:S05]  /*6140*/  @P3 IMAD.WIDE R4, R0, 0x4, R4 ;  /* 0x0000000400043825 */ /* 0x004fea00078e0204 */
[----:B-1---5:R1:W5:Y:S02]  /*6150*/  @P3 LDG.E R38, desc[UR4][R4.64] ;  /* 0x0000000404263981 */ /* 0x022364000c1e1900 */
[----:B-1----:R-:W2:Y:S02]  /*6160*/  @!P3 LDC R38, c[0x0][0x9a0] ;  /* 0x00026800ff26bb82 */ /* 0x002ea40000000800 */
.L_x_83:
[----:B-----5:R-:W-:Y:S01]  /*6170*/  FSETP.NEU.AND P3, PT, R41, RZ, PT ;  /* 0x000000ff2900720b */ /* 0x020fe20003f6d000 */
[----:B------:R-:W1:Y:S01]  /*6180*/  LDCU.128 UR12, c[0x0][0xb90] ;  /* 0x00017200ff0c77ac */ /* 0x000e620008000c00 */
[----:B------:R-:W-:Y:S01]  /*6190*/  SEL R3, RZ, 0xffffffff, P2 ;  /* 0xffffffffff037807 */ /* 0x000fe20001000000 */
[----:B------:R-:W-:Y:S01]  /*61a0*/  BSSY B1, `(.L_x_84) ;  /* 0x0000057000017945 */ /* 0x000fe20003800000 */
[----:B------:R-:W-:Y:S01]  /*61b0*/  @P1 LOP3.LUT P2, RZ, R85, 0xff, RZ, 0xc0, !PT ;  /* 0x000000ff55ff1812 */ /* 0x000fe2000784c0ff */
[----:B------:R-:W-:Y:S01]  /*61c0*/  IMAD.MOV.U32 R58, RZ, RZ, 0x1 ;  /* 0x00000001ff3a7424 */ /* 0x000fe200078e00ff */
[----:B------:R-:W-:Y:S01]  /*61d0*/  @P1 SEL R0, RZ, 0xffffffff, P3 ;  /* 0xffffffffff001807 */ /* 0x000fe20001800000 */
[----:B------:R-:W-:Y:S01]  /*61e0*/  IMAD.IADD R39, R37, 0x1, R2 ;  /* 0x0000000125277824 */ /* 0x000fe200078e0202 */
[----:B------:R-:W-:Y:S01]  /*61f0*/  LOP3.LUT R81, R81, 0x1, RZ, 0x3c, !PT ;  /* 0x0000000151517812 */ /* 0x000fe200078e3cff */
[----:B------:R-:W3:Y:S01]  /*6200*/  LDCU UR11, c[0x0][0xba0] ;  /* 0x00017400ff0b77ac */ /* 0x000ee20008000800 */
[----:B------:R-:W-:Y:S01]  /*6210*/  @P0 SEL R0, R3, R0, !P2 ;  /* 0x0000000003000207 */ /* 0x000fe20005000000 */
[----:B------:R-:W-:Y:S01]  /*6220*/  IMAD R102, R83, -0x10, R95 ;  /* 0xfffffff053667824 */ /* 0x000fe200078e025f */
[----:B------:R-:W-:Y:S01]  /*6230*/  LEA R56, R36, UR49, 0x3 ;  /* 0x0000003124387c11 */ /* 0x000fe2000f8e18ff */
[----:B------:R-:W-:Y:S01]  /*6240*/  USHF.L.U32 UR8, UR51, 0x7, URZ ;  /* 0x0000000733087899 */ /* 0x000fe200080006ff */
[----:B------:R-:W-:Y:S01]  /*6250*/  @P1 LOP3.LUT R0, R0, 0x1, RZ, 0xc0, !PT ;  /* 0x0000000100001812 */ /* 0x000fe200078ec0ff */
[----:B------:R-:W-:Y:S01]  /*6260*/  IMAD.MOV.U32 R57, RZ, RZ, RZ ;  /* 0x000000ffff397224 */ /* 0x000fe200078e00ff */
[----:B------:R-:W-:Y:S02]  /*6270*/  R2UR UR4, R91 ;  /* 0x000000005b0472ca */ /* 0x000fe400000e0000 */
[----:B------:R-:W-:Y:S02]  /*6280*/  CS2R R70, SRZ ;  /* 0x0000000000467805 */ /* 0x000fe4000001ff00 */
[----:B------:R-:W-:Y:S01]  /*6290*/  ISETP.NE.U32.OR P5, PT, R0, 0x1, !P1 ;  /* 0x000000010000780c */ /* 0x000fe20004fa5470 */
[----:B------:R-:W-:Y:S01]  /*62a0*/  IMAD.U32 R99, RZ, RZ, UR8 ;  /* 0x00000008ff637e24 */ /* 0x000fe2000f8e00ff */
[----:B------:R-:W-:Y:S02]  /*62b0*/  R2UR UR6, R90 ;  /* 0x000000005a0672ca */ /* 0x000fe400000e0000 */
[----:B------:R-:W-:Y:S02]  /*62c0*/  CS2R R68, SRZ ;  /* 0x0000000000447805 */ /* 0x000fe4000001ff00 */
[----:B------:R-:W-:Y:S02]  /*62d0*/  R2UR UR10, R92 ;  /* 0x000000005c0a72ca */ /* 0x000fe400000e0000 */
[----:B------:R-:W-:Y:S02]  /*62e0*/  CS2R R62, SRZ ;  /* 0x00000000003e7805 */ /* 0x000fe4000001ff00 */
[----:B------:R-:W-:Y:S02]  /*62f0*/  R2UR UR9, R89 ;  /* 0x00000000590972ca */ /* 0x000fe400000e0000 */
[----:B------:R-:W-:Y:S02]  /*6300*/  CS2R R60, SRZ ;  /* 0x00000000003c7805 */ /* 0x000fe4000001ff00 */
[----:B------:R-:W-:Y:S02]  /*6310*/  PLOP3.LUT P2, PT, PT, PT, UP1, 0x80, 0x8 ;  /* 0x000000000008781c */ /* 0x000fe40003f4f018 */
[----:B------:R-:W-:Y:S02]  /*6320*/  CS2R R54, SRZ ;  /* 0x0000000000367805 */ /* 0x000fe4000001ff00 */
[----:B------:R-:W-:Y:S01]  /*6330*/  LOP3.LUT P4, R100, R85, 0xff, RZ, 0xc0, !PT ;  /* 0x000000ff55647812 */ /* 0x000fe2000788c0ff */
[----:B------:R-:W-:Y:S01]  /*6340*/  UIMAD.WIDE.U32 UR4, UR8, UR4, URZ ;  /* 0x00000004080472a5 */ /* 0x000fe2000f8e00ff */
[----:B------:R-:W-:Y:S02]  /*6350*/  SEL R4, RZ, 0xffffffff, P3 ;  /* 0xffffffffff047807 */ /* 0x000fe40001800000 */
[----:B------:R-:W-:Y:S02]  /*6360*/  CS2R R52, SRZ ;  /* 0x0000000000347805 */ /* 0x000fe4000001ff00 */
[----:B------:R-:W-:Y:S01]  /*6370*/  @P5 SHF.L.U32 R0, R81, 0x1f, RZ ;  /* 0x0000001f51005819 */ /* 0x000fe200000006ff */
[----:B------:R-:W-:Y:S01]  /*6380*/  USHF.R.U32.HI UR5, URZ, UR6, UR5 ;  /* 0x00000006ff057299 */ /* 0x000fe20008011605 */
[----:B------:R-:W-:Y:S01]  /*6390*/  P2R R101, PR, RZ, 0x20 ;  /* 0x00000020ff657803 */ /* 0x000fe20000000000 */
[----:B------:R-:W-:Y:S01]  /*63a0*/  UISETP.NE.AND UP0, UPT, UR10, 0x1, UPT ;  /* 0x000000010a00788c */ /* 0x000fe2000bf05270 */
[----:B------:R4:W2:Y:S01]  /*63b0*/  @P5 SYNCS.PHASECHK.TRANS64.TRYWAIT P1, [UR49+0x60], R0 ;  /* 0x00006000ff0055a7 */ /* 0x0008a20008021131 */
[----:B------:R-:W-:Y:S02]  /*63c0*/  CS2R R50, SRZ ;  /* 0x0000000000327805 */ /* 0x000fe4000001ff00 */
[----:B------:R-:W-:Y:S01]  /*63d0*/  CS2R R48, SRZ ;  /* 0x0000000000307805 */ /* 0x000fe2000001ff00 */
[----:B------:R-:W-:Y:S01]  /*63e0*/  USEL UR5, UR8, UR5, !UP0 ;  /* 0x0000000508057287 */ /* 0x000fe2000c000000 */
[----:B------:R-:W-:Y:S01]  /*63f0*/  @P2 SEL R4, R3, R4, !P4 ;  /* 0x0000000403042207 */ /* 0x000fe20006000000 */
[----:B------:R-:W-:Y:S03]  /*6400*/  UISETP.NE.AND UP0, UPT, UR9, 0x1, UPT ;  /* 0x000000010900788c */ /* 0x000fe6000bf05270 */
[----:B------:R-:W-:Y:S01]  /*6410*/  LOP3.LUT R4, R4, 0x1, RZ, 0xc0, !PT ;  /* 0x0000000104047812 */ /* 0x000fe200078ec0ff */
[----:B------:R-:W-:Y:S02]  /*6420*/  IMAD R6, RZ, RZ, -UR5 ;  /* 0x80000005ff067e24 */ /* 0x000fe4000f8e02ff */
[----:B------:R-:W-:Y:S02]  /*6430*/  IMAD.U32 R98, RZ, RZ, UR5 ;  /* 0x00000005ff627e24 */ /* 0x000fe4000f8e00ff */
[----:B------:R-:W-:Y:S01]  /*6440*/  IMAD R99, R6, UR10, R99 ;  /* 0x0000000a06637c24 */ /* 0x000fe2000f8e0263 */
[----:B----4-:R-:W-:Y:S04]  /*6450*/  SHF.L.U32 R0, R80, 0x1f, RZ ;  /* 0x0000001f50007819 */ /* 0x010fe800000006ff */
[----:B------:R4:W4:Y:S01]  /*6460*/  SYNCS.PHASECHK.TRANS64.TRYWAIT P0, [R56+URZ+0xc0], R0 ;  /* 0x0000c000380075a7 */ /* 0x00092200080011ff */
[----:B-1----:R-:W-:Y:S07]  /*6470*/  UIMAD.WIDE.U32 UR6, UR5, UR12, URZ ;  /* 0x0000000c050672a5 */ /* 0x002fee000f8e00ff */
[----:B------:R-:W-:Y:S02]  /*6480*/  UMOV UR4, UR7 ;  /* 0x0000000700047c82 */ /* 0x000fe40008000000 */
[----:B------:R-:W-:Y:S04]  /*6490*/  USHF.R.U32.HI UR4, URZ, UR13, UR4 ;  /* 0x0000000dff047299 */ /* 0x000fe80008011604 */
[----:B------:R-:W-:Y:S02]  /*64a0*/  USEL UR4, UR5, UR4, !UP0 ;  /* 0x0000000405047287 */ /* 0x000fe4000c000000 */
[----:B------:R-:W-:Y:S02]  /*64b0*/  UISETP.NE.AND UP0, UPT, UR14, 0x1, UPT ;  /* 0x000000010e00788c */ /* 0x000fe4000bf05270 */
[----:B------:R-:W-:Y:S02]  /*64c0*/  UIMAD.WIDE.U32 UR6, UR4, UR15, URZ ;  /* 0x0000000f040672a5 */ /* 0x000fe4000f8e00ff */
[----:B------:R-:W-:Y:S02]  /*64d0*/  IMAD.U32 R97, RZ, RZ, UR4 ;  /* 0x00000004ff617e24 */ /* 0x000fe4000f8e00ff */
[----:B------:R-:W-:Y:S01]  /*64e0*/  PLOP3.LUT P2, PT, PT, PT, UP0, 0x80, 0x8 ;  /* 0x000000000008781c */ /* 0x000fe20003f4f008 */
[----:B------:R-:W-:Y:S02]  /*64f0*/  IMAD R5, RZ, RZ, -UR4 ;  /* 0x80000004ff057e24 */ /* 0x000fe4000f8e02ff */
[----:B------:R-:W-:Y:S01]  /*6500*/  UMOV UR6, UR7 ;  /* 0x0000000700067c82 */ /* 0x000fe20008000000 */
[----:B------:R-:W-:Y:S01]  /*6510*/  IMAD.U32 R96, RZ, RZ, UR4 ;  /* 0x00000004ff607e24 */ /* 0x000fe2000f8e00ff */
[----:B---3--:R-:W-:Y:S01]  /*6520*/  USHF.R.U32.HI UR6, URZ, UR11, UR6 ;  /* 0x0000000bff067299 */ /* 0x008fe20008011606 */
[----:B------:R-:W-:Y:S05]  /*6530*/  IMAD R98, R5, UR9, R98 ;  /* 0x0000000905627c24 */ /* 0x000fea000f8e0262 */
[----:B------:R-:W-:Y:S02]  /*6540*/  SEL R97, R97, UR6, !P2 ;  /* 0x0000000661617c07 */ /* 0x000fe4000d000000 */
[----:B------:R-:W-:Y:S03]  /*6550*/  ISETP.NE.U32.AND P2, PT, R4, 0x1, PT ;  /* 0x000000010400780c */ /* 0x000fe60003f45070 */
[----:B------:R-:W-:Y:S01]  /*6560*/  IMAD.MOV R3, RZ, RZ, -R97 ;  /* 0x000000ffff037224 */ /* 0x000fe200078e0a61 */
[----:B------:R-:W-:Y:S03]  /*6570*/  P2R R59, PR, RZ, 0x4 ;  /* 0x00000004ff3b7803 */ /* 0x000fe60000000000 */
[----:B------:R-:W-:Y:S01]  /*6580*/  IMAD R96, R3, UR14, R96 ;  /* 0x0000000e03607c24 */ /* 0x000fe2000f8e0260 */
[----:B--2---:R-:W-:Y:S01]  /*6590*/  @P5 SEL R58, RZ, 0x1, !P1 ;  /* 0x00000001ff3a5807 */ /* 0x004fe20004800000 */
[----:B------:R-:W-:Y:S06]  /*65a0*/  @!P5 BRA `(.L_x_85) ;  /* 0x000000000058d947 */ /* 0x000fec0003800000 */
[----:B------:R-:W-:Y:S01]  /*65b0*/  IMAD.MOV.U32 R71, RZ, RZ, RZ ;  /* 0x000000ffff477224 */ /* 0x000fe200078e00ff */
[----:B------:R-:W-:Y:S01]  /*65c0*/  ISETP.NE.AND P1, PT, R58, RZ, PT ;  /* 0x000000ff3a00720c */ /* 0x000fe20003f25270 */
[----:B------:R-:W-:Y:S01]  /*65d0*/  BSSY B0, `(.L_x_86) ;  /* 0x000000c000007945 */ /* 0x000fe20003800000 */
[----:B------:R-:W-:Y:S02]  /*65e0*/  CS2R R50, SRZ ;  /* 0x0000000000327805 */ /* 0x000fe4000001ff00 */
[----:B------:R-:W-:Y:S02]  /*65f0*/  CS2R R48, SRZ ;  /* 0x0000000000307805 */ /* 0x000fe4000001ff00 */
[----:B------:R-:W-:Y:S02]  /*6600*/  CS2R R54, SRZ ;  /* 0x0000000000367805 */ /* 0x000fe4000001ff00 */
[----:B------:R-:W-:Y:S02]  /*6610*/  CS2R R52, SRZ ;  /* 0x0000000000347805 */ /* 0x000fe4000001ff00 */
[----:B------:R-:W-:Y:S02]  /*6620*/  CS2R R62, SRZ ;  /* 0x00000000003e7805 */ /* 0x000fe4000001ff00 */
[----:B------:R-:W-:Y:S02]  /*6630*/  CS2R R60, SRZ ;  /* 0x00000000003c7805 */ /* 0x000fe4000001ff00 */
[----:B------:R-:W-:Y:S01]  /*6640*/  CS2R R68, SRZ ;  /* 0x0000000000447805 */ /* 0x000fe2000001ff00 */
[----:B------:R-:W-:Y:S06]  /*6650*/  @P1 BRA `(.L_x_87) ;  /* 0x00000000000c1947 */ /* 0x000fec0003800000 */
[----:B------:R-:W-:Y:S04]  /*6660*/  SHF.L.U32 R3, R81, 0x1f, RZ ;  /* 0x0000001f51037819 */ /* 0x000fe800000006ff */
[----:B------:R-:W1:Y:S02]  /*6670*/  SYNCS.PHASECHK.TRANS64.TRYWAIT P1, [UR49+0x60], R3 ;  /* 0x00006003ff0075a7 */ /* 0x000e640008021131 */
[----:B-1----:R-:W-:Y:S05]  /*6680*/  @!P1 BRA `(.L_x_88) ;  /* 0x0000003c00689947 */ /* 0x002fea0003800000 */
.L_x_87:
[----:B------:R-:W-:Y:S05]  /*6690*/  BSYNC B0 ;  /* 0x0000000000007941 */ /* 0x000fea0003800000 */
.L_x_86:
[----:B------:R-:W-:Y:S01]  /*66a0*/  ISETP.NE.AND P1, PT, R59, RZ, PT ;  /* 0x000000ff3b00720c */ /* 0x000fe20003f25270 */
[----:B------:R-:W-:Y:S11]  /*66b0*/  HFMA2 R57, -RZ, RZ, 0, 5.9604644775390625e-08 ;  /* 0x00000001ff397431 */ /* 0x000ff600000001ff */
[----:B------:R-:W-:Y:S01]  /*66c0*/  @!UPT UIADD3 URZ, UPT, UPT, URZ, URZ, URZ ;  /* 0x000000fffffff290 */ /* 0x000fe2000fffe0ff */
[----:B------:R2:W3:Y:S04]  /*66d0*/  @P1 LDS.128 R48, [R82] ;  /* 0x0000000052301984 */ /* 0x0004e80000000c00 */
[----:B------:R2:W1:Y:S04]  /*66e0*/  @P1 LDS.128 R52, [R95+0x10] ;  /* 0x000010005f341984 */ /* 0x0004680000000c00 */
[----:B------:R2:W1:Y:S04]  /*66f0*/  @P1 LDS.128 R60, [R94+0x20] ;  /* 0x000020005e3c1984 */ /* 0x0004680000000c00 */
[----:B------:R2:W1:Y:S02]  /*6700*/  @P1 LDS.128 R68, [R102+0x30] ;  /* 0x0000300066441984 */ /* 0x0004640000000c00 */
.L_x_85:
[----:B------:R-:W-:Y:S05]  /*6710*/  BSYNC B1 ;  /* 0x0000000000017941 */ /* 0x000fea0003800000 */
.L_x_84:
[----:B-1----:R-:W-:Y:S04]  /*6720*/  SHF.R.U32.HI R2, RZ, 0x15, R39 ;  /* 0x00000015ff027819 */ /* 0x002fe80000011627 */
[----:B------:R-:W-:Y:S01]  /*6730*/  LOP3.LUT P1, RZ, R2, 0x3, R86, 0x48, !PT ;  /* 0x0000000302ff7812 */ /* 0x000fe20007824856 */
[----:B------:R-:W-:Y:S01]  /*6740*/  @!UPT UIADD3 URZ, UPT, UPT, URZ, URZ, URZ ;  /* 0x000000fffffff290 */ /* 0x000fe2000fffe0ff */
[----:B----4-:R-:W-:Y:S11]  /*6750*/  @P0 BRA `(.L_x_89) ;  /* 0x0000000000080947 */ /* 0x010ff60003800000 */
[----:B------:R-:W1:Y:S02]  /*6760*/  SYNCS.PHASECHK.TRANS64.TRYWAIT P0, [R56+URZ+0xc0], R0 ;  /* 0x0000c000380075a7 */ /* 0x000e6400080011ff */
[----:B-1----:R-:W-:Y:S05]  /*6770*/  @!P0 BRA `(.L_x_90) ;  /* 0x0000003c00448947 */ /* 0x002fea0003800000 */
.L_x_89:
[----:B------:R-:W-:Y:S05]  /*6780*/  @!P1 BRA `(.L_x_91) ;  /* 0x0000000000409947 */ /* 0x000fea0003800000 */
[----:B------:R-:W4:Y:S01]  /*6790*/  LDCU.64 UR8, c[0x4][0x70] ;  /* 0x01000e00ff0877ac */ /* 0x000f220008000a00 */
[----:B------:R-:W-:Y:S01]  /*67a0*/  MOV R3, 0x0 ;  /* 0x0000000000037802 */ /* 0x000fe20000000f00 */
[----:B------:R-:W-:Y:S02]  /*67b0*/  HFMA2 R12, -RZ, RZ, 0, 5.9604644775390625e-08 ;  /* 0x00000001ff0c7431 */ /* 0x000fe400000001ff */
[----:B------:R-:W-:Y:S02]  /*67c0*/  IMAD.MOV.U32 R8, RZ, RZ, 0x192 ;  /* 0x00000192ff087424 */ /* 0x000fe400078e00ff */
[----:B------:R-:W-:Y:S01]  /*67d0*/  IMAD.MOV.U32 R13, RZ, RZ, RZ ;  /* 0x000000ffff0d7224 */ /* 0x000fe200078e00ff */
[----:B------:R-:W5:Y:S01]  /*67e0*/  LDCU.64 UR6, c[0x4][0x78] ;  /* 0x01000f00ff0677ac */ /* 0x000f620008000a00 */
[----:B------:R-:W1:Y:S01]  /*67f0*/  LDC.64 R2, c[0x4][R3] ;  /* 0x0100000003027b82 */ /* 0x000e620000000a00 */
[----:B------:R-:W2:Y:S01]  /*6800*/  LDCU.64 UR4, c[0x4][0x10] ;  /* 0x01000200ff0477ac */ /* 0x000ea20008000a00 */
[----:B----4-:R-:W-:Y:S01]  /*6810*/  MOV R5, UR9 ;  /* 0x0000000900057c02 */ /* 0x010fe20008000f00 */
[----:B------:R-:W-:Y:S01]  /*6820*/  IMAD.U32 R4, RZ, RZ, UR8 ;  /* 0x00000008ff047e24 */ /* 0x000fe2000f8e00ff */
[----:B-----5:R-:W-:Y:S01]  /*6830*/  MOV R7, UR7 ;  /* 0x0000000700077c02 */ /* 0x020fe20008000f00 */
[----:B------:R-:W-:Y:S01]  /*6840*/  IMAD.U32 R6, RZ, RZ, UR6 ;  /* 0x00000006ff067e24 */ /* 0x000fe2000f8e00ff */
[----:B--2---:R-:W-:Y:S01]  /*6850*/  MOV R11, UR5 ;  /* 0x00000005000b7c02 */ /* 0x004fe20008000f00 */
[----:B------:R-:W-:Y:S02]  /*6860*/  IMAD.U32 R10, RZ, RZ, UR4 ;  /* 0x00000004ff0a7e24 */ /* 0x000fe4000f8e00ff */
[----:B------:R-:W-:Y:S07]  /*6870*/  LEPC R20, `(.L_x_91) ;  /* 0x000000001014794e */ /* 0x000fee0000000000 */
[----:B-1-3--:R-:W-:Y:S05]  /*6880*/  CALL.ABS.NOINC R2 ;  /* 0x0000000002007343 */ /* 0x00afea0003c00000 */
.L_x_91:
[----:B---3--:R-:W-:Y:S01]  /*6890*/  SHF.L.U32 R3, R48, 0x10, RZ ;  /* 0x0000001030037819 */ /* 0x008fe200000006ff */
[----:B------:R-:W-:Y:S05]  /*68a0*/  WARPSYNC.ALL ;  /* 0x0000000000007948 */ /* 0x000fea0003800000 */
[----:B------:R-:W-:Y:S01]  /*68b0*/  R2UR UR4, R39 ;  /* 0x00000000270472ca */ /* 0x000fe200000e0000 */
[----:B------:R-:W-:Y:S01]  /*68c0*/  BSSY.RECONVERGENT B0, `(.L_x_92) ;  /* 0x000008b000007945 */ /* 0x000fe20003800200 */
[C---:B------:R-:W-:Y:S02]  /*68d0*/  SHF.L.U32 R40, R49.reuse, 0x10, RZ ;  /* 0x0000001031287819 */ /* 0x040fe400000006ff */
[----:B------:R-:W-:Y:S02]  /*68e0*/  LOP3.LUT R42, R49, 0xffff0000, RZ, 0xc0, !PT ;  /* 0xffff0000312a7812 */ /* 0x000fe400078ec0ff */
[----:B------:R-:W-:Y:S07]  /*68f0*/  ISETP.NE.AND P0, PT, R84, RZ, PT ;  /* 0x000000ff5400720c */ /* 0x000fee0003f05270 */
[----:B------:R-:W1:Y:S02]  /*6900*/  LDTM.x32 R4, tmem[UR4] ;  /* 0x00000004000479ee */ /* 0x000e6400082c0000 */
[----:B-1----:R-:W-:Y:S01]  /*6910*/  FMUL R0, R38, R4 ;  /* 0x0000000426007220 */ /* 0x002fe20000400000 */
[----:B------:R-:W-:Y:S01]  /*6920*/  LOP3.LUT R4, R48, 0xffff0000, RZ, 0xc0, !PT ;  /* 0xffff000030047812 */ /* 0x000fe200078ec0ff */
[C---:B------:R-:W-:Y:S01]  /*6930*/  FMUL R2, R38.reuse, R5 ;  /* 0x0000000526027220 */ /* 0x040fe20000400000 */
[C---:B------:R-:W-:Y:S01]  /*6940*/  FMUL R7, R38.reuse, R7 ;  /* 0x0000000726077220 */ /* 0x040fe20000400000 */
[C---:B------:R-:W-:Y:S01]  /*6950*/  FFMA R0, R41.reuse, R3, R0 ;  /* 0x0000000329007223 */ /* 0x040fe20000000000 */
[C---:B------:R-:W-:Y:S01]  /*6960*/  FMUL R3, R38.reuse, R6 ;  /* 0x0000000626037220 */ /* 0x040fe20000400000 */
[----:B------:R-:W-:Y:S01]  /*6970*/  FFMA R2, R41, R4, R2 ;  /* 0x0000000429027223 */ /* 0x000fe20000000002 */
[C---:B------:R-:W-:Y:S01]  /*6980*/  FMUL R4, R38.reuse, R8 ;  /* 0x0000000826047220 */ /* 0x040fe20000400000 */
[C---:B------:R-:W-:Y:S01]  /*6990*/  FMUL R8, R38.reuse, R12 ;  /* 0x0000000c26087220 */ /* 0x040fe20000400000 */
[C---:B------:R-:W-:Y:S01]  /*69a0*/  FMUL R12, R38.reuse, R16 ;  /* 0x00000010260c7220 */ /* 0x040fe20000400000 */
[----:B------:R-:W-:Y:S01]  /*69b0*/  FMUL R16, R38, R20 ;  /* 0x0000001426107220 */ /* 0x000fe20000400000 */
[----:B------:R-:W-:Y:S01]  /*69c0*/  F2FP.BF16.F32.PACK_AB R44, R2, R0 ;  /* 0x00000000022c723e */ /* 0x000fe200000010ff */
[----:B------:R-:W-:Y:S01]  /*69d0*/  FMUL R20, R38, R24 ;  /* 0x0000001826147220 */ /* 0x000fe20000400000 */
[----:B------:R-:W-:Y:S01]  /*69e0*/  LOP3.LUT R0, R50, 0xffff0000, RZ, 0xc0, !PT ;  /* 0xffff000032007812 */ /* 0x000fe200078ec0ff */
[C---:B------:R-:W-:Y:S01]  /*69f0*/  FMUL R24, R38.reuse, R28 ;  /* 0x0000001c26187220 */ /* 0x040fe20000400000 */
[----:B------:R-:W-:Y:S01]  /*6a00*/  SHF.L.U32 R2, R51, 0x10, RZ ;  /* 0x0000001033027819 */ /* 0x000fe200000006ff */
[----:B------:R-:W-:Y:S01]  /*6a10*/  FMUL R28, R38, R32 ;  /* 0x00000020261c7220 */ /* 0x000fe20000400000 */
[----:B------:R-:W-:Y:S01]  /*6a20*/  SHF.L.U32 R32, R50, 0x10, RZ ;  /* 0x0000001032207819 */ /* 0x000fe200000006ff */
[C---:B------:R-:W-:Y:S01]  /*6a30*/  FMUL R5, R38.reuse, R9 ;  /* 0x0000000926057220 */ /* 0x040fe20000400000 */
[C---:B------:R-:W-:Y:S01]  /*6a40*/  FFMA R3, R41.reuse, R40, R3 ;  /* 0x0000002829037223 */ /* 0x040fe20000000003 */
[C---:B------:R-:W-:Y:S01]  /*6a50*/  FFMA R7, R41.reuse, R42, R7 ;  /* 0x0000002a29077223 */ /* 0x040fe20000000007 */
[----:B------:R-:W-:Y:S01]  /*6a60*/  FMUL R6, R38, R10 ;  /* 0x0000000a26067220 */ /* 0x000fe20000400000 */
[----:B------:R-:W-:Y:S01]  /*6a70*/  FFMA R4, R41, R32, R4 ;  /* 0x0000002029047223 */ /* 0x000fe20000000004 */
[----:B------:R-:W-:Y:S01]  /*6a80*/  LOP3.LUT R32, R51, 0xffff0000, RZ, 0xc0, !PT ;  /* 0xffff000033207812 */ /* 0x000fe200078ec0ff */
[----:B------:R-:W-:Y:S01]  /*6a90*/  FFMA R5, R41, R0, R5 ;  /* 0x0000000029057223 */ /* 0x000fe20000000005 */
[----:B------:R-:W-:Y:S01]  /*6aa0*/  SHF.L.U32 R0, R52, 0x10, RZ ;  /* 0x0000001034007819 */ /* 0x000fe200000006ff */
[----:B------:R-:W-:Y:S01]  /*6ab0*/  FMUL R11, R38, R11 ;  /* 0x0000000b260b7220 */ /* 0x000fe20000400000 */
[----:B------:R-:W-:Y:S01]  /*6ac0*/  F2FP.BF16.F32.PACK_AB R45, R7, R3 ;  /* 0x00000003072d723e */ /* 0x000fe200000010ff */
[C---:B------:R-:W-:Y:S01]  /*6ad0*/  FFMA R6, R41.reuse, R2, R6 ;  /* 0x0000000229067223 */ /* 0x040fe20000000006 */
[----:B------:R-:W-:Y:S01]  /*6ae0*/  LOP3.LUT R2, R52, 0xffff0000, RZ, 0xc0, !PT ;  /* 0xffff000034027812 */ /* 0x000fe200078ec0ff */
[----:B------:R-:W-:Y:S01]  /*6af0*/  FFMA R11, R41, R32, R11 ;  /* 0x00000020290b7223 */ /* 0x000fe2000000000b */
[----:B------:R-:W-:Y:S01]  /*6b00*/  SHF.L.U32 R3, R53, 0x10, RZ ;  /* 0x0000001035037819 */ /* 0x000fe200000006ff */
[----:B------:R-:W-:Y:S01]  /*6b10*/  FFMA R8, R41, R0, R8 ;  /* 0x0000000029087223 */ /* 0x000fe20000000008 */
[----:B------:R-:W-:Y:S01]  /*6b20*/  LOP3.LUT R0, R53, 0xffff0000, RZ, 0xc0, !PT ;  /* 0xffff000035007812 */ /* 0x000fe200078ec0ff */
[C---:B------:R-:W-:Y:S01]  /*6b30*/  FMUL R9, R38.reuse, R13 ;  /* 0x0000000d26097220 */ /* 0x040fe20000400000 */
[----:B------:R-:W-:Y:S01]  /*6b40*/  F2FP.BF16.F32.PACK_AB R46, R5, R4 ;  /* 0x00000004052e723e */ /* 0x000fe200000010ff */
[C---:B------:R-:W-:Y:S01]  /*6b50*/  FMUL R10, R38.reuse, R14 ;  /* 0x0000000e260a7220 */ /* 0x040fe20000400000 */
[----:B------:R-:W-:Y:S01]  /*6b60*/  F2FP.BF16.F32.PACK_AB R47, R11, R6 ;  /* 0x000000060b2f723e */ /* 0x000fe200000010ff */
[----:B------:R-:W-:Y:S01]  /*6b70*/  FMUL R15, R38, R15 ;  /* 0x0000000f260f7220 */ /* 0x000fe20000400000 */
[----:B------:R-:W-:Y:S01]  /*6b80*/  SHF.L.U32 R4, R69, 0x10, RZ ;  /* 0x0000001045047819 */ /* 0x000fe200000006ff */
[C---:B------:R-:W-:Y:S01]  /*6b90*/  FFMA R9, R41.reuse, R2, R9 ;  /* 0x0000000229097223 */ /* 0x040fe20000000009 */
[C---:B------:R-:W-:Y:S01]  /*6ba0*/  SHF.L.U32 R2, R54.reuse, 0x10, RZ ;  /* 0x0000001036027819 */ /* 0x040fe200000006ff */
[C---:B------:R-:W-:Y:S01]  /*6bb0*/  FFMA R10, R41.reuse, R3, R10 ;  /* 0x00000003290a7223 */ /* 0x040fe2000000000a */
[----:B------:R-:W-:Y:S01]  /*6bc0*/  LOP3.LUT R3, R54, 0xffff0000, RZ, 0xc0, !PT ;  /* 0xffff000036037812 */ /* 0x000fe200078ec0ff */
[----:B------:R-:W-:Y:S01]  /*6bd0*/  FFMA R15, R41, R0, R15 ;  /* 0x00000000290f7223 */ /* 0x000fe2000000000f */
[----:B------:R-:W-:Y:S01]  /*6be0*/  SHF.L.U32 R0, R55, 0x10, RZ ;  /* 0x0000001037007819 */ /* 0x000fe200000006ff */
[C---:B------:R-:W-:Y:S01]  /*6bf0*/  FMUL R13, R38.reuse, R17 ;  /* 0x00000011260d7220 */ /* 0x040fe20000400000 */
[----:B------:R-:W-:Y:S01]  /*6c00*/  F2FP.BF16.F32.PACK_AB R8, R9, R8 ;  /* 0x000000080908723e */ /* 0x000fe200000010ff */
[----:B------:R-:W-:Y:S01]  /*6c10*/  FMUL R14, R38, R18 ;  /* 0x00000012260e7220 */ /* 0x000fe20000400000 */
[----:B------:R-:W-:Y:S01]  /*6c20*/  F2FP.BF16.F32.PACK_AB R9, R15, R10 ;  /* 0x0000000a0f09723e */ /* 0x000fe200000010ff */
[----:B------:R-:W-:Y:S01]  /*6c30*/  FFMA R12, R41, R2, R12 ;  /* 0x00000002290c7223 */ /* 0x000fe2000000000c */
[----:B------:R-:W-:Y:S01]  /*6c40*/  LOP3.LUT R2, R55, 0xffff0000, RZ, 0xc0, !PT ;  /* 0xffff000037027812 */ /* 0x000fe200078ec0ff */
[----:B------:R-:W-:Y:S01]  /*6c50*/  FFMA R13, R41, R3, R13 ;  /* 0x00000003290d7223 */ /* 0x000fe2000000000d */
[----:B------:R-:W-:Y:S01]  /*6c60*/  SHF.L.U32 R3, R61, 0x10, RZ ;  /* 0x000000103d037819 */ /* 0x000fe200000006ff */
[----:B------:R-:W-:Y:S01]  /*6c70*/  FFMA R14, R41, R0, R14 ;  /* 0x00000000290e7223 */ /* 0x000fe2000000000e */
[----:B------:R-:W-:Y:S01]  /*6c80*/  SHF.L.U32 R0, R60, 0x10, RZ ;  /* 0x000000103c007819 */ /* 0x000fe200000006ff */
[----:B------:R-:W-:Y:S01]  /*6c90*/  FMUL R19, R38, R19 ;  /* 0x0000001326137220 */ /* 0x000fe20000400000 */
[----:B------:R-:W-:Y:S01]  /*6ca0*/  F2FP.BF16.F32.PACK_AB R10, R13, R12 ;  /* 0x0000000c0d0a723e */ /* 0x000fe200000010ff */
[----:B------:R1:W-:Y:S01]  /*6cb0*/  STS.128 [R82], R44 ;  /* 0x0000002c52007388 */ /* 0x0003e20000000c00 */
[----:B------:R-:W-:Y:S01]  /*6cc0*/  LOP3.LUT R5, R71, 0xffff0000, RZ, 0xc0, !PT ;  /* 0xffff000047057812 */ /* 0x000fe200078ec0ff */
[C---:B------:R-:W-:Y:S01]  /*6cd0*/  FFMA R19, R41.reuse, R2, R19 ;  /* 0x0000000229137223 */ /* 0x040fe20000000013 */
[----:B------:R-:W-:Y:S01]  /*6ce0*/  LOP3.LUT R2, R60, 0xffff0000, RZ, 0xc0, !PT ;  /* 0xffff00003c027812 */ /* 0x000fe200078ec0ff */
[----:B------:R-:W-:Y:S01]  /*6cf0*/  FFMA R16, R41, R0, R16 ;  /* 0x0000000029107223 */ /* 0x000fe20000000010 */
[----:B------:R-:W-:Y:S01]  /*6d00*/  LOP3.LUT R0, R61, 0xffff0000, RZ, 0xc0, !PT ;  /* 0xffff00003d007812 */ /* 0x000fe200078ec0ff */
[C---:B------:R-:W-:Y:S01]  /*6d10*/  FMUL R17, R38.reuse, R21 ;  /* 0x0000001526117220 */ /* 0x040fe20000400000 */
[----:B------:R-:W-:Y:S01]  /*6d20*/  F2FP.BF16.F32.PACK_AB R11, R19, R14 ;  /* 0x0000000e130b723e */ /* 0x000fe200000010ff */
[C---:B------:R-:W-:Y:S01]  /*6d30*/  FMUL R18, R38.reuse, R22 ;  /* 0x0000001626127220 */ /* 0x040fe20000400000 */
[----:B------:R-:W-:Y:S01]  /*6d40*/  FMUL R23, R38, R23 ;  /* 0x0000001726177220 */ /* 0x000fe20000400000 */
[C---:B------:R-:W-:Y:S01]  /*6d50*/  FFMA R17, R41.reuse, R2, R17 ;  /* 0x0000000229117223 */ /* 0x040fe20000000011 */
[C---:B------:R-:W-:Y:S01]  /*6d60*/  SHF.L.U32 R2, R62.reuse, 0x10, RZ ;  /* 0x000000103e027819 */ /* 0x040fe200000006ff */
[----:B------:R1:W-:Y:S01]  /*6d70*/  STS.128 [R95+0x10], R8 ;  /* 0x000010085f007388 */ /* 0x0003e20000000c00 */
[----:B------:R-:W-:Y:S01]  /*6d80*/  FFMA R18, R41, R3, R18 ;  /* 0x0000000329127223 */ /* 0x000fe20000000012 */
[----:B------:R-:W-:Y:S01]  /*6d90*/  SHF.L.U32 R3, R63, 0x10, RZ ;  /* 0x000000103f037819 */ /* 0x000fe200000006ff */
[----:B------:R-:W-:Y:S01]  /*6da0*/  FFMA R23, R41, R0, R23 ;  /* 0x0000000029177223 */ /* 0x000fe20000000017 */
[----:B------:R-:W-:Y:S01]  /*6db0*/  LOP3.LUT R0, R62, 0xffff0000, RZ, 0xc0, !PT ;  /* 0xffff00003e007812 */ /* 0x000fe200078ec0ff */
[C---:B------:R-:W-:Y:S01]  /*6dc0*/  FMUL R21, R38.reuse, R25 ;  /* 0x0000001926157220 */ /* 0x040fe20000400000 */
[----:B------:R-:W-:Y:S01]  /*6dd0*/  F2FP.BF16.F32.PACK_AB R16, R17, R16 ;  /* 0x000000101110723e */ /* 0x000fe200000010ff */
[C---:B------:R-:W-:Y:S01]  /*6de0*/  FMUL R22, R38.reuse, R26 ;  /* 0x0000001a26167220 */ /* 0x040fe20000400000 */
[C---:B------:R-:W-:Y:S01]  /*6df0*/  FFMA R20, R41.reuse, R2, R20 ;  /* 0x0000000229147223 */ /* 0x040fe20000000014 */
[----:B------:R-:W-:Y:S01]  /*6e00*/  FFMA R21, R41, R0, R21 ;  /* 0x0000000029157223 */ /* 0x000fe20000000015 */
[----:B------:R-:W-:Y:S01]  /*6e10*/  LOP3.LUT R0, R63, 0xffff0000, RZ, 0xc0, !PT ;  /* 0xffff00003f007812 */ /* 0x000fe200078ec0ff */
[C---:B------:R-:W-:Y:S01]  /*6e20*/  FFMA R22, R41.reuse, R3, R22 ;  /* 0x0000000329167223 */ /* 0x040fe20000000016 */
[----:B------:R-:W-:Y:S01]  /*6e30*/  FMUL R27, R38, R27 ;  /* 0x0000001b261b7220 */ /* 0x000fe20000400000 */
[----:B------:R-:W-:Y:S01]  /*6e40*/  SHF.L.U32 R2, R68, 0x10, RZ ;  /* 0x0000001044027819 */ /* 0x000fe200000006ff */
[----:B------:R-:W-:Y:S01]  /*6e50*/  FMUL R25, R38, R29 ;  /* 0x0000001d26197220 */ /* 0x000fe20000400000 */
[----:B------:R-:W-:Y:S01]  /*6e60*/  LOP3.LUT R3, R68, 0xffff0000, RZ, 0xc0, !PT ;  /* 0xffff000044037812 */ /* 0x000fe200078ec0ff */
[C---:B------:R-:W-:Y:S01]  /*6e70*/  FMUL R26, R38.reuse, R30 ;  /* 0x0000001e261a7220 */ /* 0x040fe20000400000 */
[C---:B------:R-:W-:Y:S01]  /*6e80*/  FFMA R27, R41.reuse, R0, R27 ;  /* 0x00000000291b7223 */ /* 0x040fe2000000001b */
[----:B------:R-:W-:Y:S01]  /*6e90*/  FFMA R24, R41, R2, R24 ;  /* 0x0000000229187223 */ /* 0x000fe20000000018 */
[----:B------:R-:W-:Y:S01]  /*6ea0*/  LOP3.LUT R0, R69, 0xffff0000, RZ, 0xc0, !PT ;  /* 0xffff000045007812 */ /* 0x000fe200078ec0ff */
[C---:B------:R-:W-:Y:S01]  /*6eb0*/  FFMA R25, R41.reuse, R3, R25 ;  /* 0x0000000329197223 */ /* 0x040fe20000000019 */
[----:B------:R-:W-:Y:S01]  /*6ec0*/  FMUL R31, R38, R31 ;  /* 0x0000001f261f7220 */ /* 0x000fe20000400000 */
[C---:B------:R-:W-:Y:S01]  /*6ed0*/  SHF.L.U32 R2, R70.reuse, 0x10, RZ ;  /* 0x0000001046027819 */ /* 0x040fe200000006ff */
[----:B------:R-:W-:Y:S01]  /*6ee0*/  FFMA R26, R41, R4, R26 ;  /* 0x00000004291a7223 */ /* 0x000fe2000000001a */
[----:B------:R-:W-:Y:S01]  /*6ef0*/  LOP3.LUT R3, R70, 0xffff0000, RZ, 0xc0, !PT ;  /* 0xffff000046037812 */ /* 0x000fe200078ec0ff */
[C---:B------:R-:W-:Y:S01]  /*6f00*/  FMUL R29, R38.reuse, R33 ;  /* 0x00000021261d7220 */ /* 0x040fe20000400000 */
[----:B------:R-:W-:Y:S01]  /*6f10*/  SHF.L.U32 R4, R71, 0x10, RZ ;  /* 0x0000001047047819 */ /* 0x000fe200000006ff */
[C---:B------:R-:W-:Y:S01]  /*6f20*/  FMUL R30, R38.reuse, R34 ;  /* 0x00000022261e7220 */ /* 0x040fe20000400000 */
[----:B------:R-:W-:Y:S01]  /*6f30*/  F2FP.BF16.F32.PACK_AB R17, R23, R18 ;  /* 0x000000121711723e */ /* 0x000fe200000010ff */
[----:B------:R-:W-:Y:S01]  /*6f40*/  FFMA R31, R41, R0, R31 ;  /* 0x00000000291f7223 */ /* 0x000fe2000000001f */
[----:B------:R-:W-:Y:S01]  /*6f50*/  FMUL R35, R38, R35 ;  /* 0x0000002326237220 */ /* 0x000fe20000400000 */
[----:B------:R-:W-:Y:S01]  /*6f60*/  F2FP.BF16.F32.PACK_AB R18, R21, R20 ;  /* 0x000000141512723e */ /* 0x000fe200000010ff */
[----:B------:R-:W-:Y:S01]  /*6f70*/  FFMA R28, R41, R2, R28 ;  /* 0x00000002291c7223 */ /* 0x000fe2000000001c */
[----:B------:R-:W-:Y:S01]  /*6f80*/  F2FP.BF16.F32.PACK_AB R19, R27, R22 ;  /* 0x000000161b13723e */ /* 0x000fe200000010ff */
[C---:B------:R-:W-:Y:S01]  /*6f90*/  FFMA R29, R41.reuse, R3, R29 ;  /* 0x00000003291d7223 */ /* 0x040fe2000000001d */
[C---:B------:R-:W-:Y:S01]  /*6fa0*/  FFMA R30, R41.reuse, R4, R30 ;  /* 0x00000004291e7223 */ /* 0x040fe2000000001e */
[----:B------:R-:W-:Y:S01]  /*6fb0*/  FFMA R35, R41, R5, R35 ;  /* 0x0000000529237223 */ /* 0x000fe20000000023 */
[----:B------:R-:W-:Y:S01]  /*6fc0*/  F2FP.BF16.F32.PACK_AB R24, R25, R24 ;  /* 0x000000181918723e */ /* 0x000fe200000010ff */
[----:B------:R1:W-:Y:S01]  /*6fd0*/  STS.128 [R94+0x20], R16 ;  /* 0x000020105e007388 */ /* 0x0003e20000000c00 */
[----:B------:R-:W-:Y:S02]  /*6fe0*/  F2FP.BF16.F32.PACK_AB R25, R31, R26 ;  /* 0x0000001a1f19723e */ /* 0x000fe400000010ff */
[----:B------:R-:W-:Y:S02]  /*6ff0*/  F2FP.BF16.F32.PACK_AB R26, R29, R28 ;  /* 0x0000001c1d1a723e */ /* 0x000fe400000010ff */
[----:B------:R-:W-:Y:S05]  /*7000*/  F2FP.BF16.F32.PACK_AB R27, R35, R30 ;  /* 0x0000001e231b723e */ /* 0x000fea00000010ff */
[----:B------:R1:W-:Y:S01]  /*7010*/  STS.128 [R102+0x30], R24 ;  /* 0x0000301866007388 */ /* 0x0003e20000000c00 */
[----:B------:R-:W-:Y:S01]  /*7020*/  @!PT LDS RZ, [RZ] ;  /* 0x00000000fffff984 */ /* 0x000fe20000000800 */
[----:B------:R-:W-:Y:S01]  /*7030*/  @!PT LDS RZ, [RZ] ;  /* 0x00000000fffff984 */ /* 0x000fe20000000800 */
[----:B------:R-:W-:Y:S01]  /*7040*/  @!PT LDS RZ, [RZ] ;  /* 0x00000000fffff984 */ /* 0x000fe20000000800 */
[----:B------:R-:W-:Y:S01]  /*7050*/  @!PT LDS RZ, [RZ] ;  /* 0x00000000fffff984 */ /* 0x000fe20000000800 */
[----:B------:R3:W-:Y:S07]  /*7060*/  MEMBAR.ALL.CTA ;  /* 0x0000000000007992 */ /* 0x0007ee0000008000 */
[----:B---3--:R-:W3:Y:S02]  /*7070*/  FENCE.VIEW.ASYNC.S ;  /* 0x00000000000073c6 */ /* 0x008ee40000000000 */
[----:B---3--:R-:W-:Y:S06]  /*7080*/  BAR.SYNC.DEFER_BLOCKING 0x1, 0x80 ;  /* 0x0042000000007b1d */ /* 0x008fec0000010000 */
[----:B------:R-:W-:Y:S05]  /*7090*/  @P0 BRA `(.L_x_93) ;  /* 0x0000000000340947 */ /* 0x000fea0003800000 */
[----:B------:R-:W3:Y:S01]  /*70a0*/  LDCU.64 UR6, c[0x0][0x348] ;  /* 0x00006900ff0677ac */ /* 0x000ee20008000a00 */
[----:B------:R-:W-:Y:S02]  /*70b0*/  R2UR UR42, R99 ;  /* 0x00000000632a72ca */ /* 0x000fe400000e0000 */
[----:B------:R-:W-:Y:S01]  /*70c0*/  R2UR UR43, R98 ;  /* 0x00000000622b72ca */ /* 0x000fe200000e0000 */
[----:B------:R-:W-:Y:S01]  /*70d0*/  UIADD3 UR4, UPT, UPT, UR49, 0x200, URZ ;  /* 0x0000020031047890 */ /* 0x000fe2000fffe0ff */
[----:B------:R-:W-:Y:S02]  /*70e0*/  R2UR UR44, R96 ;  /* 0x00000000602c72ca */ /* 0x000fe400000e0000 */
[----:B------:R-:W-:Y:S03]  /*70f0*/  R2UR UR45, R97 ;  /* 0x00000000612d72ca */ /* 0x000fe600000e0000 */
[----:B------:R-:W-:Y:S05]  /*7100*/  IMAD.U32 R76, RZ, RZ, UR4 ;  /* 0x00000004ff4c7e24 */ /* 0x000fea000f8e00ff */
[----:B------:R-:W-:Y:S01]  /*7110*/  R2UR UR40, R76 ;  /* 0x000000004c2872ca */ /* 0x000fe200000e0000 */
[----:B---3--:R-:W-:Y:S04]  /*7120*/  UIADD3 UR4, UP0, UPT, UR6, 0x780, URZ ;  /* 0x0000078006047890 */ /* 0x008fe8000ff1e0ff */
[----:B------:R-:W-:Y:S09]  /*7130*/  UIADD3.X UR5, UPT, UPT, URZ, UR7, URZ, UP0, !UPT ;  /* 0x00000007ff057290 */ /* 0x000ff200087fe4ff */
[----:B------:R3:W-:Y:S01]  /*7140*/  UTMASTG.5D.IM2COL [UR40], [UR4] ;  /* 0x00000028040073b5 */ /* 0x0007e20008060000 */
[----:B------:R0:W-:Y:S01]  /*7150*/  UTMACMDFLUSH ;  /* 0x00000000000079b7 */ /* 0x0001e20000000000 */
[----:B---3--:R-:W-:Y:S04]  /*7160*/  DEPBAR.LE SB0, 0x1 ;  /* 0x000080400000791a */ /* 0x008fe80000000000 */
.L_x_93:
[----:B------:R-:W-:Y:S05]  /*7170*/  BSYNC.RECONVERGENT B0 ;  /* 0x0000000000007941 */ /* 0x000fea0003800200 */
.L_x_92:
[----:B------:R-:W-:Y:S01]  /*7180*/  BAR.SYNC.DEFER_BLOCKING 0x1, 0x80 ;  /* 0x0042000000007b1d */ /* 0x000fe20000010000 */
[----:B------:R-:W-:Y:S01]  /*7190*/  ISETP.NE.AND P1, PT, R101, RZ, PT ;  /* 0x000000ff6500720c */ /* 0x000fe20003f25270 */
[----:B------:R-:W-:Y:S01]  /*71a0*/  UISETP.NE.AND UP0, UPT, UR53, URZ, UPT ;  /* 0x000000ff3500728c */ /* 0x000fe2000bf05270 */
[----:B------:R-:W-:Y:S11]  /*71b0*/  LEA R2, R57, UR49, 0x3 ;  /* 0x0000003139027c11 */ /* 0x000ff6000f8e18ff */
[----:B------:R-:W-:Y:S01]  /*71c0*/  @P1 SHF.L.U32 R4, R81, 0x1f, RZ ;  /* 0x0000001f51041819 */ /* 0x000fe200000006ff */
[----:B------:R-:W-:Y:S06]  /*71d0*/  BRA.U !UP0, `(.L_x_94) ;  /* 0x0000000108247547 */ /* 0x000fec000b800000 */
[----:B------:R-:W3:Y:S01]  /*71e0*/  S2R R0, SR_CgaCtaId ;  /* 0x0000000000007919 */ /* 0x000ee20000008800 */
[----:B------:R-:W-:Y:S01]  /*71f0*/  IMAD.U32 R3, RZ, RZ, UR50 ;  /* 0x00000032ff037e24 */ /* 0x000fe2000f8e00ff */
[----:B------:R-:W-:Y:S04]  /*7200*/  UIADD3 UR4, UPT, UPT, UR50, 0x1, URZ ;  /* 0x0000000132047890 */ /* 0x000fe8000fffe0ff */
[----:B------:R-:W-:Y:S01]  /*7210*/  @P1 LEA R3, R3, UR49, 0x3 ;  /* 0x0000003103031c11 */ /* 0x000fe2000f8e18ff */
[----:B------:R-:W-:Y:S04]  /*7220*/  UISETP.NE.AND UP0, UPT, UR4, 0x4, UPT ;  /* 0x000000040400788c */ /* 0x000fe8000bf05270 */
[----:B------:R-:W-:Y:S01]  /*7230*/  @P1 VIADD R3, R3, 0x80 ;  /* 0x0000008003031836 */ /* 0x000fe20000000000 */
[----:B------:R-:W-:Y:S04]  /*7240*/  USEL UR50, UR4, URZ, UP0 ;  /* 0x000000ff04327287 */ /* 0x000fe80008000000 */
[----:B---3--:R-:W-:Y:S04]  /*7250*/  @P1 PRMT R0, R0, 0x654, R3 ;  /* 0x0000065400001816 */ /* 0x008fe80000000003 */
[----:B------:R3:W-:Y:S04]  /*7260*/  @P1 SYNCS.ARRIVE.TRANS64.RED.A1T0 RZ, [R0+URZ], RZ ;  /* 0x000000ff00ff19a7 */ /* 0x0007e800081004ff */
.L_x_94:
[----:B------:R-:W4:Y:S01]  /*7270*/  @P1 SYNCS.PHASECHK.TRANS64.TRYWAIT P0, [R2+URZ+0x60], R4 ;  /* 0x00006004020015a7 */ /* 0x000f2200080011ff */
[----:B------:R-:W-:Y:S01]  /*7280*/  BSSY B1, `(.L_x_95) ;  /* 0x0000016000017945 */ /* 0x000fe20003800000 */
[----:B----4-:R-:W-:Y:S03]  /*7290*/  @P1 SEL R58, RZ, 0x1, !P0 ;  /* 0x00000001ff3a1807 */ /* 0x010fe60004000000 */
[----:B------:R-:W-:Y:S05]  /*72a0*/  @!P1 BRA `(.L_x_96) ;  /* 0x00000000004c9947 */ /* 0x000fea0003800000 */
[----:B------:R-:W-:Y:S01]  /*72b0*/  ISETP.NE.AND P0, PT, R58, RZ, PT ;  /* 0x000000ff3a00720c */ /* 0x000fe20003f05270 */
[----:B------:R-:W-:Y:S01]  /*72c0*/  BSSY B0, `(.L_x_97) ;  /* 0x000000b000007945 */ /* 0x000fe20003800000 */
[----:B------:R-:W-:Y:S11]  /*72d0*/  ISETP.NE.AND P1, PT, R59, RZ, PT ;  /* 0x000000ff3b00720c */ /* 0x000ff60003f25270 */
[----:B------:R-:W-:Y:S02]  /*72e0*/  @!UPT UIADD3 URZ, UPT, UPT, URZ, URZ, URZ ;  /* 0x000000fffffff290 */ /* 0x000fe4000fffe0ff */
[C---:B------:R-:W-:Y:S01]  /*72f0*/  @P1 IMAD R6, R57.reuse, 0x2000, R82 ;  /* 0x0000200039061824 */ /* 0x040fe200078e0252 */
[C---:B------:R-:W-:Y:S01]  /*7300*/  @P1 LEA R4, R57.reuse, R94, 0xd ;  /* 0x0000005e39041211 */ /* 0x040fe200078e68ff */
[C---:B------:R-:W-:Y:S02]  /*7310*/  @P1 IMAD R5, R57.reuse, 0x2000, R95 ;  /* 0x0000200039051824 */ /* 0x040fe400078e025f */
[----:B------:R-:W-:Y:S01]  /*7320*/  @P1 IMAD R3, R57, 0x2000, R102 ;  /* 0x0000200039031824 */ /* 0x000fe200078e0266 */
[----:B------:R-:W-:Y:S06]  /*7330*/  @P0 BRA `(.L_x_98) ;  /* 0x00000000000c0947 */ /* 0x000fec0003800000 */
[----:B---3--:R-:W-:Y:S04]  /*7340*/  SHF.L.U32 R0, R81, 0x1f, RZ ;  /* 0x0000001f51007819 */ /* 0x008fe800000006ff */
[----:B------:R-:W3:Y:S02]  /*7350*/  SYNCS.PHASECHK.TRANS64.TRYWAIT P0, [R2+URZ+0x60], R0 ;  /* 0x00006000020075a7 */ /* 0x000ee400080011ff */
[----:B---3--:R-:W-:Y:S05]  /*7360*/  @!P0 BRA `(.L_x_99) ;  /* 0x00000030005c8947 */ /* 0x008fea0003800000 */
.L_x_98:
[----:B------:R-:W-:Y:S05]  /*7370*/  BSYNC B0 ;  /* 0x0000000000007941 */ /* 0x000fea0003800000 */
.L_x_97:
[----:B------:R-:W-:Y:S02]  /*7380*/  ISETP.NE.AND P0, PT, R59, RZ, PT ;  /* 0x000000ff3b00720c */ /* 0x000fe40003f05270 */
[----:B------:R-:W-:Y:S11]  /*7390*/  IADD3 R57, PT, PT, R57, 0x1, RZ ;  /* 0x0000000139397810 */ /* 0x000ff60007ffe0ff */
[----:B------:R4:W1:Y:S04]  /*73a0*/  @P0 LDS.128 R48, [R6] ;  /* 0x0000000006300984 */ /* 0x0008680000000c00 */
[----:B------:R4:W1:Y:S04]  /*73b0*/  @P0 LDS.128 R52, [R5+0x10] ;  /* 0x0000100005340984 */ /* 0x0008680000000c00 */
[----:B------:R4:W1:Y:S04]  /*73c0*/  @P0 LDS.128 R60, [R4+0x20] ;  /* 0x00002000043c0984 */ /* 0x0008680000000c00 */
[----:B------:R4:W1:Y:S02]  /*73d0*/  @P0 LDS.128 R68, [R3+0x30] ;  /* 0x0000300003440984 */ /* 0x0008640000000c00 */
.L_x_96:
[----:B------:R-:W-:Y:S05]  /*73e0*/  BSYNC B1 ;  /* 0x0000000000017941 */ /* 0x000fea0003800000 */
.L_x_95:
[----:B---3--:R-:W-:Y:S05]  /*73f0*/  VIADD R0, R39, 0x20 ;  /* 0x0000002027007836 */ /* 0x008fea0000000000 */
[----:B------:R-:W-:Y:S04]  /*7400*/  SHF.R.U32.HI R0, RZ, 0x15, R0 ;  /* 0x00000015ff007819 */ /* 0x000fe80000011600 */
[----:B------:R-:W-:Y:S11]  /*7410*/  LOP3.LUT P0, RZ, R0, 0x3, R86, 0x48, !PT ;  /* 0x0000000300ff7812 */ /* 0x000ff60007804856 */
[----:B------:R-:W-:Y:S02]  /*7420*/  @!UPT UIADD3 URZ, UPT, UPT, URZ, URZ, URZ ;  /* 0x000000fffffff290 */ /* 0x000fe4000fffe0ff */
[----:B------:R-:W-:Y:S05]  /*7430*/  @!P0 BRA `(.L_x_100) ;  /* 0x0000000000408947 */ /* 0x000fea0003800000 */
[----:B------:R-:W3:Y:S01]  /*7440*/  LDCU.64 UR8, c[0x4][0x70] ;  /* 0x01000e00ff0877ac */ /* 0x000ee20008000a00 */
[----:B----4-:R-:W-:Y:S01]  /*7450*/  MOV R3, 0x0 ;  /* 0x0000000000037802 */ /* 0x010fe20000000f00 */
[----:B------:R-:W-:Y:S02]  /*7460*/  HFMA2 R12, -RZ, RZ, 0, 5.9604644775390625e-08 ;  /* 0x00000001ff0c7431 */ /* 0x000fe400000001ff */
[----:B-1----:R-:W-:Y:S02]  /*7470*/  IMAD.MOV.U32 R8, RZ, RZ, 0x192 ;  /* 0x00000192ff087424 */ /* 0x002fe400078e00ff */
[----:B------:R-:W-:Y:S01]  /*7480*/  IMAD.MOV.U32 R13, RZ, RZ, RZ ;  /* 0x000000ffff0d7224 */ /* 0x000fe200078e00ff */
[----:B------:R-:W1:Y:S01]  /*7490*/  LDCU.64 UR6, c[0x4][0x78] ;  /* 0x01000f00ff0677ac */ /* 0x000e620008000a00 */
[----:B------:R-:W4:Y:S01]  /*74a0*/  LDC.64 R2, c[0x4][R3] ;  /* 0x0100000003027b82 */ /* 0x000f220000000a00 */
[----:B------:R-:W5:Y:S01]  /*74b0*/  LDCU.64 UR4, c[0x4][0x10] ;  /* 0x01000200ff0477ac */ /* 0x000f620008000a00 */
[----:B---3--:R-:W-:Y:S01]  /*74c0*/  MOV R5, UR9 ;  /* 0x0000000900057c02 */ /* 0x008fe20008000f00 */
[----:B------:R-:W-:Y:S01]  /*74d0*/  IMAD.U32 R4, RZ, RZ, UR8 ;  /* 0x00000008ff047e24 */ /* 0x000fe2000f8e00ff */
[----:B-1----:R-:W-:Y:S01]  /*74e0*/  MOV R7, UR7 ;  /* 0x0000000700077c02 */ /* 0x002fe20008000f00 */
[----:B------:R-:W-:Y:S01]  /*74f0*/  IMAD.U32 R6, RZ, RZ, UR6 ;  /* 0x00000006ff067e24 */ /* 0x000fe2000f8e00ff */
[----:B-----5:R-:W-:Y:S01]  /*7500*/  MOV R11, UR5 ;  /* 0x00000005000b7c02 */ /* 0x020fe20008000f00 */
[----:B------:R-:W-:Y:S02]  /*7510*/  IMAD.U32 R10, RZ, RZ, UR4 ;  /* 0x00000004ff0a7e24 */ /* 0x000fe4000f8e00ff */
[----:B------:R-:W-:Y:S07]  /*7520*/  LEPC R20, `(.L_x_100) ;  /* 0x000000001014794e */ /* 0x000fee0000000000 */
[----:B--2-4-:R-:W-:Y:S05]  /*7530*/  CALL.ABS.NOINC R2 ;  /* 0x0000000002007343 */ /* 0x014fea0003c00000 */
.L_x_100:
[----:B-1--4-:R-:W-:Y:S01]  /*7540*/  SHF.L.U32 R3, R48, 0x10, RZ ;  /* 0x0000001030037819 */ /* 0x012fe200000006ff */
[----:B------:R-:W-:Y:S05]  /*7550*/  WARPSYNC.ALL ;  /* 0x0000000000007948 */ /* 0x000fea0003800000 */
[----:B------:R-:W-:Y:S01]  /*7560*/  R2UR UR4, R39 ;  /* 0x00000000270472ca */ /* 0x000fe200000e0000 */
[----:B------:R-:W1:Y:S01]  /*7570*/  S2R R103, SR_CgaCtaId ;  /* 0x0000000000677919 */ /* 0x000e620000008800 */
[C---:B------:R-:W-:Y:S01]  /*7580*/  SHF.L.U32 R40, R50.reuse, 0x10, RZ ;  /* 0x0000001032287819 */ /* 0x040fe200000006ff */
[----:B------:R-:W-:Y:S01]  /*7590*/  BSSY.RECONVERGENT B0, `(.L_x_101) ;  /* 0x0000090000007945 */ /* 0x000fe20003800200 */
[----:B------:R-:W-:Y:S02]  /*75a0*/  LOP3.LUT R42, R50, 0xffff0000, RZ, 0xc0, !PT ;  /* 0xffff0000322a7812 */ /* 0x000fe400078ec0ff */
[C---:B------:R-:W-:Y:S02]  /*75b0*/  SHF.L.U32 R43, R51.reuse, 0x10, RZ ;  /* 0x00000010332b7819 */ /* 0x040fe400000006ff */
[----:B------:R-:W-:Y:S02]  /*75c0*/  LOP3.LUT R44, R51, 0xffff0000, RZ, 0xc0, !PT ;  /* 0xffff0000332c7812 */ /* 0x000fe400078ec0ff */
[----:B------:R-:W-:Y:S02]  /*75d0*/  ISETP.NE.AND P6, PT, R101, RZ, PT ;  /* 0x000000ff6500720c */ /* 0x000fe40003fc5270 */
[----:B------:R-:W-:Y:S01]  /*75e0*/  ISETP.NE.AND P0, PT, R84, RZ, PT ;  /* 0x000000ff5400720c */ /* 0x000fe20003f05270 */
[----:B------:R-:W3:Y:S02]  /*75f0*/  LDTM.x32 R4, tmem[UR4+0x20] ;  /* 0x00002004000479ee */ /* 0x000ee400082c0000 */
[----:B---3--:R-:W-:Y:S01]  /*7600*/  FMUL R0, R38, R4 ;  /* 0x0000000426007220 */ /* 0x008fe20000400000 */
[----:B------:R-:W-:Y:S01]  /*7610*/  LOP3.LUT R4, R48, 0xffff0000, RZ, 0xc0, !PT ;  /* 0xffff000030047812 */ /* 0x000fe200078ec0ff */
[C---:B------:R-:W-:Y:S01]  /*7620*/  FMUL R2, R38.reuse, R5 ;  /* 0x0000000526027220 */ /* 0x040fe20000400000 */
[----:B------:R-:W-:Y:S01]  /*7630*/  SHF.L.U32 R5, R49, 0x10, RZ ;  /* 0x0000001031057819 */ /* 0x000fe200000006ff */
[C---:B------:R-:W-:Y:S01]  /*7640*/  FFMA R0, R41.reuse, R3, R0 ;  /* 0x0000000329007223 */ /* 0x040fe20000000000 */
[C---:B------:R-:W-:Y:S01]  /*7650*/  FMUL R3, R38.reuse, R6 ;  /* 0x0000000626037220 */ /* 0x040fe20000400000 */
[----:B------:R-:W-:Y:S01]  /*7660*/  FFMA R2, R41, R4, R2 ;  /* 0x0000000429027223 */ /* 0x000fe20000000002 */
[----:B------:R-:W-:Y:S01]  /*7670*/  LOP3.LUT R4, R49, 0xffff0000, RZ, 0xc0, !PT ;  /* 0xffff000031047812 */ /* 0x000fe200078ec0ff */
[C---:B------:R-:W-:Y:S01]  /*7680*/  FMUL R7, R38.reuse, R7 ;  /* 0x0000000726077220 */ /* 0x040fe20000400000 */
[C---:B------:R-:W-:Y:S01]  /*7690*/  FFMA R3, R41.reuse, R5, R3 ;  /* 0x0000000529037223 */ /* 0x040fe20000000003 */
[C---:B------:R-:W-:Y:S01]  /*76a0*/  FMUL R5, R38.reuse, R9 ;  /* 0x0000000926057220 */ /* 0x040fe20000400000 */
[C---:B------:R-:W-:Y:S01]  /*76b0*/  FMUL R6, R38.reuse, R10 ;  /* 0x0000000a26067220 */ /* 0x040fe20000400000 */
[----:B------:R-:W-:Y:S01]  /*76c0*/  FFMA R7, R41, R4, R7 ;  /* 0x0000000429077223 */ /* 0x000fe20000000007 */
[C---:B------:R-:W-:Y:S01]  /*76d0*/  FMUL R4, R38.reuse, R8 ;  /* 0x0000000826047220 */ /* 0x040fe20000400000 */
[C---:B------:R-:W-:Y:S01]  /*76e0*/  FMUL R11, R38.reuse, R11 ;  /* 0x0000000b260b7220 */ /* 0x040fe20000400000 */
[C---:B------:R-:W-:Y:S01]  /*76f0*/  FMUL R8, R38.reuse, R19 ;  /* 0x0000001326087220 */ /* 0x040fe20000400000 */
[----:B------:R-:W-:Y:S01]  /*7700*/  FMUL R19, R38, R30 ;  /* 0x0000001e26137220 */ /* 0x000fe20000400000 */
[----:B------:R-:W-:Y:S01]  /*7710*/  F2FP.BF16.F32.PACK_AB R45, R7, R3 ;  /* 0x00000003072d723e */ /* 0x000fe200000010ff */
[C---:B------:R-:W-:Y:S01]  /*7720*/  FFMA R4, R41.reuse, R40, R4 ;  /* 0x0000002829047223 */ /* 0x040fe20000000004 */
[----:B------:R-:W-:Y:S01]  /*7730*/  SHF.L.U32 R40, R52, 0x10, RZ ;  /* 0x0000001034287819 */ /* 0x000fe200000006ff */
[C---:B------:R-:W-:Y:S01]  /*7740*/  FFMA R5, R41.reuse, R42, R5 ;  /* 0x0000002a29057223 */ /* 0x040fe20000000005 */
[C---:B------:R-:W-:Y:S01]  /*7750*/  FFMA R6, R41.reuse, R43, R6 ;  /* 0x0000002b29067223 */ /* 0x040fe20000000006 */
[----:B------:R-:W-:Y:S01]  /*7760*/  FFMA R11, R41, R44, R11 ;  /* 0x0000002c290b7223 */ /* 0x000fe2000000000b */
[----:B------:R-:W-:Y:S01]  /*7770*/  F2FP.BF16.F32.PACK_AB R44, R2, R0 ;  /* 0x00000000022c723e */ /* 0x000fe200000010ff */
[C---:B------:R-:W-:Y:S01]  /*7780*/  FMUL R3, R38.reuse, R14 ;  /* 0x0000000e26037220 */ /* 0x040fe20000400000 */
[----:B------:R-:W-:Y:S01]  /*7790*/  F2FP.BF16.F32.PACK_AB R46, R5, R4 ;  /* 0x00000004052e723e */ /* 0x000fe200000010ff */
[----:B------:R-:W-:Y:S01]  /*77a0*/  FMUL R14, R38, R25 ;  /* 0x00000019260e7220 */ /* 0x000fe20000400000 */
[----:B------:R-:W-:Y:S01]  /*77b0*/  LOP3.LUT R25, R52, 0xffff0000, RZ, 0xc0, !PT ;  /* 0xffff000034197812 */ /* 0x000fe200078ec0ff */
[C---:B------:R-:W-:Y:S01]  /*77c0*/  FMUL R0, R38.reuse, R12 ;  /* 0x0000000c26007220 */ /* 0x040fe20000400000 */
[----:B------:R-:W-:Y:S01]  /*77d0*/  F2FP.BF16.F32.PACK_AB R47, R11, R6 ;  /* 0x000000060b2f723e */ /* 0x000fe200000010ff */
[C---:B------:R-:W-:Y:S01]  /*77e0*/  FMUL R2, R38.reuse, R13 ;  /* 0x0000000d26027220 */ /* 0x040fe20000400000 */
[C---:B------:R-:W-:Y:S01]  /*77f0*/  FMUL R4, R38.reuse, R15 ;  /* 0x0000000f26047220 */ /* 0x040fe20000400000 */
[----:B------:R-:W-:Y:S01]  /*7800*/  FMUL R15, R38, R26 ;  /* 0x0000001a260f7220 */ /* 0x000fe20000400000 */
[----:B------:R-:W-:Y:S01]  /*7810*/  SHF.L.U32 R26, R53, 0x10, RZ ;  /* 0x00000010351a7819 */ /* 0x000fe200000006ff */
[C---:B------:R-:W-:Y:S01]  /*7820*/  FFMA R0, R41.reuse, R40, R0 ;  /* 0x0000002829007223 */ /* 0x040fe20000000000 */
[----:B------:R-:W-:Y:S01]  /*7830*/  FFMA R2, R41, R25, R2 ;  /* 0x0000001929027223 */ /* 0x000fe20000000002 */
[----:B------:R-:W-:Y:S01]  /*7840*/  SHF.L.U32 R25, R54, 0x10, RZ ;  /* 0x0000001036197819 */ /* 0x000fe200000006ff */
[C---:B------:R-:W-:Y:S01]  /*7850*/  FMUL R5, R38.reuse, R16 ;  /* 0x0000001026057220 */ /* 0x040fe20000400000 */
[C---:B------:R-:W-:Y:S01]  /*7860*/  FMUL R16, R38.reuse, R27 ;  /* 0x0000001b26107220 */ /* 0x040fe20000400000 */
[----:B------:R-:W-:Y:S01]  /*7870*/  LOP3.LUT R27, R53, 0xffff0000, RZ, 0xc0, !PT ;  /* 0xffff0000351b7812 */ /* 0x000fe200078ec0ff */
[C---:B------:R-:W-:Y:S01]  /*7880*/  FMUL R6, R38.reuse, R17 ;  /* 0x0000001126067220 */ /* 0x040fe20000400000 */
[----:B------:R-:W-:Y:S01]  /*7890*/  FMUL R17, R38, R28 ;  /* 0x0000001c26117220 */ /* 0x000fe20000400000 */
[----:B------:R-:W-:Y:S01]  /*78a0*/  F2FP.BF16.F32.PACK_AB R28, R2, R0 ;  /* 0x00000000021c723e */ /* 0x000fe200000010ff */
[----:B------:R-:W-:Y:S01]  /*78b0*/  FFMA R3, R41, R26, R3 ;  /* 0x0000001a29037223 */ /* 0x000fe20000000003 */
[----:B------:R-:W-:Y:S01]  /*78c0*/  LOP3.LUT R26, R54, 0xffff0000, RZ, 0xc0, !PT ;  /* 0xffff0000361a7812 */ /* 0x000fe200078ec0ff */
[----:B------:R-:W-:Y:S01]  /*78d0*/  STS.128 [R82+0x2000], R44 ;  /* 0x0020002c52007388 */ /* 0x000fe20000000c00 */
[----:B------:R-:W-:Y:S01]  /*78e0*/  SHF.L.U32 R0, R55, 0x10, RZ ;  /* 0x0000001037007819 */ /* 0x000fe200000006ff */
[----:B------:R-:W-:Y:S01]  /*78f0*/  FFMA R4, R41, R27, R4 ;  /* 0x0000001b29047223 */ /* 0x000fe20000000004 */
[----:B------:R-:W-:Y:S01]  /*7900*/  LOP3.LUT R2, R55, 0xffff0000, RZ, 0xc0, !PT ;  /* 0xffff000037027812 */ /* 0x000fe200078ec0ff */
[C---:B------:R-:W-:Y:S01]  /*7910*/  FMUL R7, R38.reuse, R18 ;  /* 0x0000001226077220 */ /* 0x040fe20000400000 */
[C---:B------:R-:W-:Y:S01]  /*7920*/  FFMA R5, R41.reuse, R25, R5 ;  /* 0x0000001929057223 */ /* 0x040fe20000000005 */
[C---:B------:R-:W-:Y:S01]  /*7930*/  FFMA R6, R41.reuse, R26, R6 ;  /* 0x0000001a29067223 */ /* 0x040fe20000000006 */
[----:B------:R-:W-:Y:S01]  /*7940*/  FMUL R18, R38, R29 ;  /* 0x0000001d26127220 */ /* 0x000fe20000400000 */
[----:B------:R-:W-:Y:S01]  /*7950*/  F2FP.BF16.F32.PACK_AB R29, R4, R3 ;  /* 0x00000003041d723e */ /* 0x000fe200000010ff */
[C---:B------:R-:W-:Y:S01]  /*7960*/  FFMA R7, R41.reuse, R0, R7 ;  /* 0x0000000029077223 */ /* 0x040fe20000000007 */
[C---:B------:R-:W-:Y:S01]  /*7970*/  SHF.L.U32 R0, R60.reuse, 0x10, RZ ;  /* 0x000000103c007819 */ /* 0x040fe200000006ff */
[----:B------:R-:W-:Y:S01]  /*7980*/  FFMA R8, R41, R2, R8 ;  /* 0x0000000229087223 */ /* 0x000fe20000000008 */
[----:B------:R-:W-:Y:S01]  /*7990*/  LOP3.LUT R3, R60, 0xffff0000, RZ, 0xc0, !PT ;  /* 0xffff00003c037812 */ /* 0x000fe200078ec0ff */
[C---:B------:R-:W-:Y:S01]  /*79a0*/  FMUL R9, R38.reuse, R20 ;  /* 0x0000001426097220 */ /* 0x040fe20000400000 */
[----:B------:R-:W-:Y:S01]  /*79b0*/  SHF.L.U32 R2, R61, 0x10, RZ ;  /* 0x000000103d027819 */ /* 0x000fe200000006ff */
[----:B------:R-:W-:Y:S01]  /*79c0*/  FMUL R10, R38, R21 ;  /* 0x00000015260a7220 */ /* 0x000fe20000400000 */
[----:B------:R-:W-:Y:S01]  /*79d0*/  F2FP.BF16.F32.PACK_AB R30, R6, R5 ;  /* 0x00000005061e723e */ /* 0x000fe200000010ff */
[----:B------:R-:W-:Y:S01]  /*79e0*/  FMUL R11, R38, R22 ;  /* 0x00000016260b7220 */ /* 0x000fe20000400000 */
[----:B------:R-:W-:Y:S01]  /*79f0*/  SHF.L.U32 R4, R71, 0x10, RZ ;  /* 0x0000001047047819 */ /* 0x000fe200000006ff */
[----:B------:R-:W-:Y:S01]  /*7a00*/  FFMA R9, R41, R0, R9 ;  /* 0x0000000029097223 */ /* 0x000fe20000000009 */
[----:B------:R-:W-:Y:S01]  /*7a10*/  LOP3.LUT R0, R61, 0xffff0000, RZ, 0xc0, !PT ;  /* 0xffff00003d007812 */ /* 0x000fe200078ec0ff */
[----:B------:R-:W-:Y:S01]  /*7a20*/  FFMA R10, R41, R3, R10 ;  /* 0x00000003290a7223 */ /* 0x000fe2000000000a */
[----:B------:R-:W-:Y:S01]  /*7a30*/  SHF.L.U32 R3, R63, 0x10, RZ ;  /* 0x000000103f037819 */ /* 0x000fe200000006ff */
[----:B------:R-:W-:Y:S01]  /*7a40*/  FFMA R11, R41, R2, R11 ;  /* 0x00000002290b7223 */ /* 0x000fe2000000000b */
[----:B------:R-:W-:Y:S01]  /*7a50*/  SHF.L.U32 R2, R62, 0x10, RZ ;  /* 0x000000103e027819 */ /* 0x000fe200000006ff */
[C---:B------:R-:W-:Y:S01]  /*7a60*/  FMUL R12, R38.reuse, R23 ;  /* 0x00000017260c7220 */ /* 0x040fe20000400000 */
[----:B------:R-:W-:Y:S01]  /*7a70*/  LOP3.LUT R5, R71, 0xffff0000, RZ, 0xc0, !PT ;  /* 0xffff000047057812 */ /* 0x000fe200078ec0ff */
[C---:B------:R-:W-:Y:S01]  /*7a80*/  FMUL R13, R38.reuse, R24 ;  /* 0x00000018260d7220 */ /* 0x040fe20000400000 */
[----:B------:R-:W-:Y:S01]  /*7a90*/  FMUL R20, R38, R31 ;  /* 0x0000001f26147220 */ /* 0x000fe20000400000 */
[----:B------:R-:W-:Y:S01]  /*7aa0*/  F2FP.BF16.F32.PACK_AB R31, R8, R7 ;  /* 0x00000007081f723e */ /* 0x000fe200000010ff */
[C---:B------:R-:W-:Y:S01]  /*7ab0*/  FFMA R12, R41.reuse, R0, R12 ;  /* 0x00000000290c7223 */ /* 0x040fe2000000000c */
[----:B------:R-:W-:Y:S01]  /*7ac0*/  LOP3.LUT R0, R62, 0xffff0000, RZ, 0xc0, !PT ;  /* 0xffff00003e007812 */ /* 0x000fe200078ec0ff */
[----:B------:R-:W-:Y:S01]  /*7ad0*/  FFMA R13, R41, R2, R13 ;  /* 0x00000002290d7223 */ /* 0x000fe2000000000d */
[----:B------:R-:W-:Y:S01]  /*7ae0*/  LOP3.LUT R2, R63, 0xffff0000, RZ, 0xc0, !PT ;  /* 0xffff00003f027812 */ /* 0x000fe200078ec0ff */
[----:B------:R-:W-:Y:S01]  /*7af0*/  FMUL R21, R38, R32 ;  /* 0x0000002026157220 */ /* 0x000fe20000400000 */
[----:B------:R-:W-:Y:S01]  /*7b00*/  F2FP.BF16.F32.PACK_AB R8, R10, R9 ;  /* 0x000000090a08723e */ /* 0x000fe200000010ff */
[C---:B------:R-:W-:Y:S01]  /*7b10*/  FFMA R14, R41.reuse, R0, R14 ;  /* 0x00000000290e7223 */ /* 0x040fe2000000000e */
[----:B------:R-:W-:Y:S01]  /*7b20*/  SHF.L.U32 R0, R68, 0x10, RZ ;  /* 0x0000001044007819 */ /* 0x000fe200000006ff */
[----:B------:R-:W-:Y:S01]  /*7b30*/  STS.128 [R95+0x2010], R28 ;  /* 0x0020101c5f007388 */ /* 0x000fe20000000c00 */
[----:B------:R-:W-:Y:S01]  /*7b40*/  F2FP.BF16.F32.PACK_AB R9, R12, R11 ;  /* 0x0000000b0c09723e */ /* 0x000fe200000010ff */
[----:B------:R-:W-:Y:S01]  /*7b50*/  FFMA R15, R41, R3, R15 ;  /* 0x00000003290f7223 */ /* 0x000fe2000000000f */
[----:B------:R-:W-:Y:S01]  /*7b60*/  SHF.L.U32 R3, R69, 0x10, RZ ;  /* 0x0000001045037819 */ /* 0x000fe200000006ff */
[C---:B------:R-:W-:Y:S01]  /*7b70*/  FFMA R16, R41.reuse, R2, R16 ;  /* 0x0000000229107223 */ /* 0x040fe20000000010 */
[----:B------:R-:W-:Y:S01]  /*7b80*/  LOP3.LUT R2, R68, 0xffff0000, RZ, 0xc0, !PT ;  /* 0xffff000044027812 */ /* 0x000fe200078ec0ff */
[----:B------:R-:W-:Y:S01]  /*7b90*/  FFMA R17, R41, R0, R17 ;  /* 0x0000000029117223 */ /* 0x000fe20000000011 */
[----:B------:R-:W-:Y:S01]  /*7ba0*/  LOP3.LUT R0, R69, 0xffff0000, RZ, 0xc0, !PT ;  /* 0xffff000045007812 */ /* 0x000fe200078ec0ff */
[C---:B------:R-:W-:Y:S01]  /*7bb0*/  FMUL R22, R38.reuse, R33 ;  /* 0x0000002126167220 */ /* 0x040fe20000400000 */
[----:B------:R-:W-:Y:S01]  /*7bc0*/  FMUL R23, R38, R34 ;  /* 0x0000002226177220 */ /* 0x000fe20000400000 */
[C---:B------:R-:W-:Y:S01]  /*7bd0*/  FFMA R18, R41.reuse, R2, R18 ;  /* 0x0000000229127223 */ /* 0x040fe20000000012 */
[C---:B------:R-:W-:Y:S01]  /*7be0*/  FFMA R19, R41.reuse, R3, R19 ;  /* 0x0000000329137223 */ /* 0x040fe20000000013 */
[C---:B------:R-:W-:Y:S01]  /*7bf0*/  SHF.L.U32 R2, R70.reuse, 0x10, RZ ;  /* 0x0000001046027819 */ /* 0x040fe200000006ff */
[C---:B------:R-:W-:Y:S01]  /*7c00*/  FFMA R20, R41.reuse, R0, R20 ;  /* 0x0000000029147223 */ /* 0x040fe20000000014 */
[----:B------:R-:W-:Y:S01]  /*7c10*/  LOP3.LUT R3, R70, 0xffff0000, RZ, 0xc0, !PT ;  /* 0xffff000046037812 */ /* 0x000fe200078ec0ff */
[----:B------:R-:W-:Y:S01]  /*7c20*/  FMUL R24, R38, R35 ;  /* 0x0000002326187220 */ /* 0x000fe20000400000 */
[----:B------:R-:W-:Y:S01]  /*7c30*/  F2FP.BF16.F32.PACK_AB R10, R14, R13 ;  /* 0x0000000d0e0a723e */ /* 0x000fe200000010ff */
[C---:B------:R-:W-:Y:S01]  /*7c40*/  FFMA R21, R41.reuse, R2, R21 ;  /* 0x0000000229157223 */ /* 0x040fe20000000015 */
[----:B------:R-:W-:Y:S01]  /*7c50*/  F2FP.BF16.F32.PACK_AB R11, R16, R15 ;  /* 0x0000000f100b723e */ /* 0x000fe200000010ff */
[C---:B------:R-:W-:Y:S01]  /*7c60*/  FFMA R22, R41.reuse, R3, R22 ;  /* 0x0000000329167223 */ /* 0x040fe20000000016 */
[C---:B------:R-:W-:Y:S01]  /*7c70*/  FFMA R23, R41.reuse, R4, R23 ;  /* 0x0000000429177223 */ /* 0x040fe20000000017 */
[----:B------:R-:W-:Y:S01]  /*7c80*/  FFMA R24, R41, R5, R24 ;  /* 0x0000000529187223 */ /* 0x000fe20000000018 */
[----:B------:R-:W-:Y:S01]  /*7c90*/  F2FP.BF16.F32.PACK_AB R4, R18, R17 ;  /* 0x000000111204723e */ /* 0x000fe200000010ff */
[----:B------:R-:W-:Y:S01]  /*7ca0*/  STS.128 [R94+0x2020], R8 ;  /* 0x002020085e007388 */ /* 0x000fe20000000c00 */
[----:B------:R-:W-:Y:S02]  /*7cb0*/  F2FP.BF16.F32.PACK_AB R5, R20, R19 ;  /* 0x000000131405723e */ /* 0x000fe400000010ff */
[----:B------:R-:W-:Y:S02]  /*7cc0*/  F2FP.BF16.F32.PACK_AB R6, R22, R21 ;  /* 0x000000151606723e */ /* 0x000fe400000010ff */
[----:B------:R-:W-:Y:S02]  /*7cd0*/  F2FP.BF16.F32.PACK_AB R7, R24, R23 ;  /* 0x000000171807723e */ /* 0x000fe400000010ff */
[----:B------:R-:W-:Y:S02]  /*7ce0*/  MOV R0, UR50 ;  /* 0x0000003200007c02 */ /* 0x000fe40008000f00 */
[----:B------:R-:W-:Y:S01]  /*7cf0*/  @P6 SHF.L.U32 R2, R81, 0x1f, RZ ;  /* 0x0000001f51026819 */ /* 0x000fe200000006ff */
[----:B------:R3:W-:Y:S01]  /*7d00*/  STS.128 [R102+0x2030], R4 ;  /* 0x0020300466007388 */ /* 0x0007e20000000c00 */
[----:B------:R-:W-:Y:S04]  /*7d10*/  @P6 LEA R0, R0, UR49, 0x3 ;  /* 0x0000003100006c11 */ /* 0x000fe8000f8e18ff */
[----:B------:R-:W-:Y:S01]  /*7d20*/  @P6 IADD3 R0, PT, PT, R0, 0x80, RZ ;  /* 0x0000008000006810 */ /* 0x000fe20007ffe0ff */
[----:B------:R-:W-:Y:S01]  /*7d30*/  @!PT LDS RZ, [RZ] ;  /* 0x00000000fffff984 */ /* 0x000fe20000000800 */
[----:B------:R-:W-:Y:S01]  /*7d40*/  @!PT LDS RZ, [RZ] ;  /* 0x00000000fffff984 */ /* 0x000fe20000000800 */
[----:B------:R-:W-:Y:S01]  /*7d50*/  @!PT LDS RZ, [RZ] ;  /* 0x00000000fffff984 */ /* 0x000fe20000000800 */
[----:B------:R-:W-:Y:S01]  /*7d60*/  @!PT LDS RZ, [RZ] ;  /* 0x00000000fffff984 */ /* 0x000fe20000000800 */
[----:B------:R4:W-:Y:S06]  /*7d70*/  MEMBAR.ALL.CTA ;  /* 0x0000000000007992 */ /* 0x0009ec0000008000 */
[----:B----4-:R-:W4:Y:S01]  /*7d80*/  FENCE.VIEW.ASYNC.S ;  /* 0x00000000000073c6 */ /* 0x010f220000000000 */
[----:B-1----:R-:W-:Y:S02]  /*7d90*/  @P6 PRMT R0, R103, 0x654, R0 ;  /* 0x0000065467006816 */ /* 0x002fe40000000000 */
[----:B---3--:R-:W-:Y:S01]  /*7da0*/  LEA R6, R57, UR49, 0x3 ;  /* 0x0000003139067c11 */ /* 0x008fe2000f8e18ff */
[----:B----4-:R-:W-:Y:S06]  /*7db0*/  BAR.SYNC.DEFER_BLOCKING 0x1, 0x80 ;  /* 0x0042000000007b1d */ /* 0x010fec0000010000 */
[----:B------:R-:W-:Y:S05]  /*7dc0*/  @P0 BRA `(.L_x_102) ;  /* 0x0000000000300947 */ /* 0x000fea0003800000 */
[----:B------:R-:W1:Y:S01]  /*7dd0*/  LDCU.64 UR6, c[0x0][0x348] ;  /* 0x00006900ff0677ac */ /* 0x000e620008000a00 */
[----:B------:R-:W-:Y:S02]  /*7de0*/  R2UR UR10, R99 ;  /* 0x00000000630a72ca */ /* 0x000fe400000e0000 */
[----:B------:R-:W-:Y:S01]  /*7df0*/  R2UR UR11, R98 ;  /* 0x00000000620b72ca */ /* 0x000fe200000e0000 */
[----:B------:R-:W-:Y:S01]  /*7e00*/  UIADD3 UR9, UPT, UPT, UR41, 0x20, URZ ;  /* 0x0000002029097890 */ /* 0x000fe2000fffe0ff */
[----:B------:R-:W-:Y:S01]  /*7e10*/  R2UR UR12, R96 ;  /* 0x00000000600c72ca */ /* 0x000fe200000e0000 */
[----:B------:R-:W-:Y:S01]  /*7e20*/  UIADD3 UR8, UPT, UPT, UR49, 0x2200, URZ ;  /* 0x0000220031087890 */ /* 0x000fe2000fffe0ff */
[----:B------:R-:W-:Y:S01]  /*7e30*/  R2UR UR13, R97 ;  /* 0x00000000610d72ca */ /* 0x000fe200000e0000 */
[----:B-1----:R-:W-:Y:S04]  /*7e40*/  UIADD3 UR4, UP0, UPT, UR6, 0x780, URZ ;  /* 0x0000078006047890 */ /* 0x002fe8000ff1e0ff */
[----:B------:R-:W-:Y:S09]  /*7e50*/  UIADD3.X UR5, UPT, UPT, URZ, UR7, URZ, UP0, !UPT ;  /* 0x00000007ff057290 */ /* 0x000ff200087fe4ff */
[----:B------:R1:W-:Y:S01]  /*7e60*/  UTMASTG.5D.IM2COL [UR8], [UR4] ;  /* 0x00000008040073b5 */ /* 0x0003e20008060000 */
[----:B------:R0:W-:Y:S01]  /*7e70*/  UTMACMDFLUSH ;  /* 0x00000000000079b7 */ /* 0x0001e20000000000 */
[----:B-1----:R-:W-:Y:S04]  /*7e80*/  DEPBAR.LE SB0, 0x1 ;  /* 0x000080400000791a */ /* 0x002fe80000000000 */
.L_x_102:
[----:B------:R-:W-:Y:S05]  /*7e90*/  BSYNC.RECONVERGENT B0 ;  /* 0x0000000000007941 */ /* 0x000fea0003800200 */
.L_x_101:
[----:B------:R-:W-:Y:S01]  /*7ea0*/  BAR.SYNC.DEFER_BLOCKING 0x1, 0x80 ;  /* 0x0042000000007b1d */ /* 0x000fe20000010000 */
[----:B------:R-:W-:Y:S04]  /*7eb0*/  UIADD3 UR4, UPT, UPT, UR50, 0x1, URZ ;  /* 0x0000000132047890 */ /* 0x000fe8000fffe0ff */
[----:B------:R-:W-:Y:S04]  /*7ec0*/  UISETP.NE.AND UP0, UPT, UR4, 0x4, UPT ;  /* 0x000000040400788c */ /* 0x000fe8000bf05270 */
[----:B------:R-:W-:Y:S01]  /*7ed0*/  USEL UR40, UR4, URZ, UP0 ;  /* 0x000000ff04287287 */ /* 0x000fe20008000000 */
[----:B------:R1:W-:Y:S01]  /*7ee0*/  @P6 SYNCS.ARRIVE.TRANS64.RED.A1T0 RZ, [R0+URZ], RZ ;  /* 0x000000ff00ff69a7 */ /* 0x0003e200081004ff */
[----:B------:R-:W-:Y:S01]  /*7ef0*/  BSSY B1, `(.L_x_103) ;  /* 0x0000017000017945 */ /* 0x000fe20003800000 */
[----:B------:R-:W3:Y:S02]  /*7f00*/  @P6 SYNCS.PHASECHK.TRANS64.TRYWAIT P0, [R6+URZ+0x60], R2 ;  /* 0x00006002060065a7 */ /* 0x000ee400080011ff */
[----:B---3--:R-:W-:Y:S01]  /*7f10*/  @P6 SEL R58, RZ, 0x1, !P0 ;  /* 0x00000001ff3a6807 */ /* 0x008fe20004000000 */
[----:B-1----:R-:W-:Y:S06]  /*7f20*/  @!P6 BRA `(.L_x_104) ;  /* 0x00000000004ce947 */ /* 0x002fec0003800000 */
        /* <DEDUP_REMOVED lines=9> */
[----:B------:R-:W-:Y:S04]  /*7fc0*/  SHF.L.U32 R5, R81, 0x1f, RZ ;  /* 0x0000001f51057819 */ /* 0x000fe800000006ff */
[----:B------:R-:W1:Y:S02]  /*7fd0*/  SYNCS.PHASECHK.TRANS64.TRYWAIT P0, [R6+URZ+0x60], R5 ;  /* 0x00006005060075a7 */ /* 0x000e6400080011ff */
[----:B-1----:R-:W-:Y:S05]  /*7fe0*/  @!P0 BRA `(.L_x_107) ;  /* 0x0000002400508947 */ /* 0x002fea0003800000 */
.L_x_106:
[----:B------:R-:W-:Y:S05]  /*7ff0*/  BSYNC B0 ;  /* 0x0000000000007941 */ /* 0x000fea0003800000 */
.L_x_105:
[----:B------:R-:W-:Y:S02]  /*8000*/  ISETP.NE.AND P0, PT, R59, RZ, PT ;  /* 0x000000ff3b00720c */ /* 0x000fe40003f05270 */
[----:B------:R-:W-:Y:S11]  /*8010*/  IADD3 R57, PT, PT, R57, 0x1, RZ ;  /* 0x0000000139397810 */ /* 0x000ff60007ffe0ff */
[----:B------:R3:W4:Y:S04]  /*8020*/  @P0 LDS.128 R48, [R4] ;  /* 0x0000000004300984 */ /* 0x0007280000000c00 */
[----:B------:R3:W1:Y:S04]  /*8030*/  @P0 LDS.128 R52, [R3+0x10] ;  /* 0x0000100003340984 */ /* 0x0006680000000c00 */
[----:B------:R3:W1:Y:S04]  /*8040*/  @P0 LDS.128 R60, [R2+0x20] ;  /* 0x00002000023c0984 */ /* 0x0006680000000c00 */
[----:B------:R3:W1:Y:S02]  /*8050*/  @P0 LDS.128 R68, [R0+0x30] ;  /* 0x0000300000440984 */ /* 0x0006640000000c00 */
.L_x_104:
[----:B------:R-:W-:Y:S05]  /*8060*/  BSYNC B1 ;  /* 0x0000000000017941 */ /* 0x000fea0003800000 */
.L_x_103:
[----:B---3--:R-:W-:Y:S05]  /*8070*/  VIADD R0, R39, 0x40 ;  /* 0x0000004027007836 */ /* 0x008fea0000000000 */
[----:B------:R-:W-:Y:S04]  /*8080*/  SHF.R.U32.HI R0, RZ, 0x15, R0 ;  /* 0x00000015ff007819 */ /* 0x000fe80000011600 */
[----:B------:R-:W-:Y:S11]  /*8090*/  LOP3.LUT P0, RZ, R0, 0x3, R86, 0x48, !PT ;  /* 0x0000000300ff7812 */ /* 0x000ff60007804856 */
[----:B------:R-:W-:Y:S02]  /*80a0*/  @!UPT UIADD3 URZ, UPT, UPT, URZ, URZ, URZ ;  /* 0x000000fffffff290 */ /* 0x000fe4000fffe0ff */
[----:B------:R-:W-:Y:S05]  /*80b0*/  @!P0 BRA `(.L_x_108) ;  /* 0x0000000000408947 */ /* 0x000fea0003800000 */
[----:B------:R-:W1:Y:S01]  /*80c0*/  LDCU.64 UR8, c[0x4][0x70] ;  /* 0x01000e00ff0877ac */ /* 0x000e620008000a00 */
[----:B------:R-:W-:Y:S01]  /*80d0*/  MOV R3, 0x0 ;  /* 0x0000000000037802 */ /* 0x000fe20000000f00 */
[----:B------:R-:W-:Y:S02]  /*80e0*/  HFMA2 R12, -RZ, RZ, 0, 5.9604644775390625e-08 ;  /* 0x00000001ff0c7431 */ /* 0x000fe400000001ff */
[----:B------:R-:W-:Y:S02]  /*80f0*/  IMAD.MOV.U32 R8, RZ, RZ, 0x192 ;  /* 0x00000192ff087424 */ /* 0x000fe400078e00ff */
[----:B------:R-:W-:Y:S01]  /*8100*/  IMAD.MOV.U32 R13, RZ, RZ, RZ ;  /* 0x000000ffff0d7224 */ /* 0x000fe200078e00ff */
[----:B------:R-:W3:Y:S01]  /*8110*/  LDCU.64 UR6, c[0x4][0x78] ;  /* 0x01000f00ff0677ac */ /* 0x000ee20008000a00 */
[----:B------:R-:W2:Y:S01]  /*8120*/  LDC.64 R2, c[0x4][R3] ;  /* 0x0100000003027b82 */ /* 0x000ea20000000a00 */
[----:B------:R-:W5:Y:S01]  /*8130*/  LDCU.64 UR4, c[0x4][0x10] ;  /* 0x01000200ff0477ac */ /* 0x000f620008000a00 */
[----:B-1----:R-:W-:Y:S01]  /*8140*/  MOV R5, UR9 ;  /* 0x0000000900057c02 */ /* 0x002fe20008000f00 */
[----:B------:R-:W-:Y:S01]  /*8150*/  IMAD.U32 R4, RZ, RZ, UR8 ;  /* 0x00000008ff047e24 */ /* 0x000fe2000f8e00ff */
[----:B---3--:R-:W-:Y:S01]  /*8160*/  MOV R7, UR7 ;  /* 0x0000000700077c02 */ /* 0x008fe20008000f00 */
[----:B------:R-:W-:Y:S01]  /*8170*/  IMAD.U32 R6, RZ, RZ, UR6 ;  /* 0x00000006ff067e24 */ /* 0x000fe2000f8e00ff */
[----:B-----5:R-:W-:Y:S01]  /*8180*/  MOV R11, UR5 ;  /* 0x00000005000b7c02 */ /* 0x020fe20008000f00 */
[----:B------:R-:W-:Y:S02]  /*8190*/  IMAD.U32 R10, RZ, RZ, UR4 ;  /* 0x00000004ff0a7e24 */ /* 0x000fe4000f8e00ff */
[----:B------:R-:W-:Y:S07]  /*81a0*/  LEPC R20, `(.L_x_108) ;  /* 0x000000001014794e */ /* 0x000fee0000000000 */
[----:B--2-4-:R-:W-:Y:S05]  /*81b0*/  CALL.ABS.NOINC R2 ;  /* 0x0000000002007343 */ /* 0x014fea0003c00000 */
.L_x_108:
[C---:B----4-:R-:W-:Y:S01]  /*81c0*/  SHF.L.U32 R40, R48.reuse, 0x10, RZ ;  /* 0x0000001030287819 */ /* 0x050fe200000006ff */
[----:B------:R-:W-:Y:S05]  /*81d0*/  WARPSYNC.ALL ;  /* 0x0000000000007948 */ /* 0x000fea0003800000 */
[----:B------:R-:W-:Y:S01]  /*81e0*/  R2UR UR4, R39 ;  /* 0x00000000270472ca */ /* 0x000fe200000e0000 */
[----:B------:R-:W-:Y:S01]  /*81f0*/  BSSY.RECONVERGENT B0, `(.L_x_109) ;  /* 0x0000091000007945 */ /* 0x000fe20003800200 */
[----:B------:R-:W-:Y:S02]  /*8200*/  LOP3.LUT R42, R48, 0xffff0000, RZ, 0xc0, !PT ;  /* 0xffff0000302a7812 */ /* 0x000fe400078ec0ff */
[----:B------:R-:W-:Y:S02]  /*8210*/  SHF.L.U32 R43, R49, 0x10, RZ ;  /* 0x00000010312b7819 */ /* 0x000fe400000006ff */
[----:B------:R-:W-:Y:S02]  /*8220*/  ISETP.NE.AND P6, PT, R101, RZ, PT ;  /* 0x000000ff6500720c */ /* 0x000fe40003fc5270 */
[----:B------:R-:W-:Y:S05]  /*8230*/  ISETP.NE.AND P0, PT, R84, RZ, PT ;  /* 0x000000ff5400720c */ /* 0x000fea0003f05270 */
[----:B-1----:R-:W1:Y:S02]  /*8240*/  LDTM.x32 R4, tmem[UR4+0x40] ;  /* 0x00004004000479ee */ /* 0x002e6400082c0000 */
[C---:B-1----:R-:W-:Y:S01]  /*8250*/  FMUL R0, R38.reuse, R4 ;  /* 0x0000000426007220 */ /* 0x042fe20000400000 */
[C---:B------:R-:W-:Y:S01]  /*8260*/  FMUL R4, R38.reuse, R8 ;  /* 0x0000000826047220 */ /* 0x040fe20000400000 */
        /* <DEDUP_REMOVED lines=14> */
[----:B------:R-:W-:Y:S01]  /*8350*/  FFMA R0, R41, R40, R0 ;  /* 0x0000002829007223 */ /* 0x000fe20000000000 */
[----:B------:R-:W-:Y:S01]  /*8360*/  SHF.L.U32 R40, R51, 0x10, RZ ;  /* 0x0000001033287819 */ /* 0x000fe200000006ff */
[C---:B------:R-:W-:Y:S01]  /*8370*/  FMUL R18, R38.reuse, R22 ;  /* 0x0000001626127220 */ /* 0x040fe20000400000 */
[C---:B------:R-:W-:Y:S01]  /*8380*/  FMUL R21, R38.reuse, R25 ;  /* 0x0000001926157220 */ /* 0x040fe20000400000 */
[C---:B------:R-:W-:Y:S01]  /*8390*/  FMUL R28, R38.reuse, R32 ;  /* 0x00000020261c7220 */ /* 0x040fe20000400000 */
[----:B------:R-:W-:Y:S01]  /*83a0*/  LOP3.LUT R32, R49, 0xffff0000, RZ, 0xc0, !PT ;  /* 0xffff000031207812 */ /* 0x000fe200078ec0ff */
[----:B------:R-:W-:Y:S01]  /*83b0*/  FFMA R2, R41, R42, R2 ;  /* 0x0000002a29027223 */ /* 0x000fe20000000002 */
[----:B------:R-:W-:Y:S01]  /*83c0*/  LOP3.LUT R42, R51, 0xffff0000, RZ, 0xc0, !PT ;  /* 0xffff0000332a7812 */ /* 0x000fe200078ec0ff */
[C---:B------:R-:W-:Y:S01]  /*83d0*/  FMUL R22, R38.reuse, R26 ;  /* 0x0000001a26167220 */ /* 0x040fe20000400000 */
[C---:B------:R-:W-:Y:S01]  /*83e0*/  FMUL R25, R38.reuse, R29 ;  /* 0x0000001d26197220 */ /* 0x040fe20000400000 */
[----:B------:R-:W-:Y:S01]  /*83f0*/  FMUL R7, R38, R7 ;  /* 0x0000000726077220 */ /* 0x000fe20000400000 */
[----:B------:R-:W-:Y:S01]  /*8400*/  F2FP.BF16.F32.PACK_AB R44, R2, R0 ;  /* 0x00000000022c723e */ /* 0x000fe200000010ff */
[----:B------:R-:W-:Y:S01]  /*8410*/  FMUL R26, R38, R30 ;  /* 0x0000001e261a7220 */ /* 0x000fe20000400000 */
[----:B------:R-:W-:Y:S01]  /*8420*/  SHF.L.U32 R0, R52, 0x10, RZ ;  /* 0x0000001034007819 */ /* 0x000fe200000006ff */
[----:B------:R-:W-:Y:S01]  /*8430*/  FMUL R29, R38, R33 ;  /* 0x00000021261d7220 */ /* 0x000fe20000400000 */
[----:B------:R-:W-:Y:S01]  /*8440*/  SHF.L.U32 R33, R50, 0x10, RZ ;  /* 0x0000001032217819 */ /* 0x000fe200000006ff */
[----:B------:R-:W-:Y:S01]  /*8450*/  FMUL R30, R38, R34 ;  /* 0x00000022261e7220 */ /* 0x000fe20000400000 */
[----:B------:R-:W-:Y:S01]  /*8460*/  LOP3.LUT R34, R50, 0xffff0000, RZ, 0xc0, !PT ;  /* 0xffff000032227812 */ /* 0x000fe200078ec0ff */
[C---:B------:R-:W-:Y:S01]  /*8470*/  FFMA R3, R41.reuse, R43, R3 ;  /* 0x0000002b29037223 */ /* 0x040fe20000000003 */
[----:B------:R-:W-:Y:S01]  /*8480*/  LOP3.LUT R2, R52, 0xffff0000, RZ, 0xc0, !PT ;  /* 0xffff000034027812 */ /* 0x000fe200078ec0ff */
[C---:B------:R-:W-:Y:S01]  /*8490*/  FFMA R7, R41.reuse, R32, R7 ;  /* 0x0000002029077223 */ /* 0x040fe20000000007 */
[C---:B------:R-:W-:Y:S01]  /*84a0*/  FMUL R11, R38.reuse, R11 ;  /* 0x0000000b260b7220 */ /* 0x040fe20000400000 */
[C---:B------:R-:W-:Y:S01]  /*84b0*/  FFMA R4, R41.reuse, R33, R4 ;  /* 0x0000002129047223 */ /* 0x040fe20000000004 */
[C---:B------:R-:W-:Y:S01]  /*84c0*/  FFMA R5, R41.reuse, R34, R5 ;  /* 0x0000002229057223 */ /* 0x040fe20000000005 */
[----:B------:R-:W-:Y:S01]  /*84d0*/  FFMA R6, R41, R40, R6 ;  /* 0x0000002829067223 */ /* 0x000fe20000000006 */
[----:B------:R-:W-:Y:S01]  /*84e0*/  F2FP.BF16.F32.PACK_AB R45, R7, R3 ;  /* 0x00000003072d723e */ /* 0x000fe200000010ff */
[----:B------:R-:W-:Y:S01]  /*84f0*/  FFMA R11, R41, R42, R11 ;  /* 0x0000002a290b7223 */ /* 0x000fe2000000000b */
[----:B------:R-:W-:Y:S01]  /*8500*/  SHF.L.U32 R3, R53, 0x10, RZ ;  /* 0x0000001035037819 */ /* 0x000fe200000006ff */
[----:B------:R-:W-:Y:S01]  /*8510*/  FFMA R8, R41, R0, R8 ;  /* 0x0000000029087223 */ /* 0x000fe20000000008 */
[----:B------:R-:W-:Y:S01]  /*8520*/  LOP3.LUT R0, R53, 0xffff0000, RZ, 0xc0, !PT ;  /* 0xffff000035007812 */ /* 0x000fe200078ec0ff */
[----:B------:R-:W-:Y:S01]  /*8530*/  FMUL R15, R38, R15 ;  /* 0x0000000f260f7220 */ /* 0x000fe20000400000 */
[----:B------:R-:W-:Y:S01]  /*8540*/  F2FP.BF16.F32.PACK_AB R46, R5, R4 ;  /* 0x00000004052e723e */ /* 0x000fe200000010ff */
[C---:B------:R-:W-:Y:S01]  /*8550*/  FFMA R9, R41.reuse, R2, R9 ;  /* 0x0000000229097223 */ /* 0x040fe20000000009 */
[C---:B------:R-:W-:Y:S01]  /*8560*/  SHF.L.U32 R2, R54.reuse, 0x10, RZ ;  /* 0x0000001036027819 */ /* 0x040fe200000006ff */
[----:B------:R-:W-:Y:S01]  /*8570*/  FFMA R10, R41, R3, R10 ;  /* 0x00000003290a7223 */ /* 0x000fe2000000000a */
[----:B------:R-:W-:Y:S01]  /*8580*/  SHF.L.U32 R3, R55, 0x10, RZ ;  /* 0x0000001037037819 */ /* 0x000fe200000006ff */
[C---:B------:R-:W-:Y:S01]  /*8590*/  FFMA R15, R41.reuse, R0, R15 ;  /* 0x00000000290f7223 */ /* 0x040fe2000000000f */
[----:B------:R-:W-:Y:S01]  /*85a0*/  LOP3.LUT R0, R54, 0xffff0000, RZ, 0xc0, !PT ;  /* 0xffff000036007812 */ /* 0x000fe200078ec0ff */
[----:B------:R-:W-:Y:S01]  /*85b0*/  FFMA R12, R41, R2, R12 ;  /* 0x00000002290c7223 */ /* 0x000fe2000000000c */
[----:B------:R-:W-:Y:S01]  /*85c0*/  SHF.L.U32 R2, R60, 0x10, RZ ;  /* 0x000000103c027819 */ /* 0x000fe200000006ff */
[----:B------:R-:W-:Y:S01]  /*85d0*/  FMUL R19, R38, R19 ;  /* 0x0000001326137220 */ /* 0x000fe20000400000 */
[----:B------:R-:W-:Y:S01]  /*85e0*/  F2FP.BF16.F32.PACK_AB R47, R11, R6 ;  /* 0x000000060b2f723e */ /* 0x000fe200000010ff */
[----:B------:R-:W-:Y:S01]  /*85f0*/  FFMA R13, R41, R0, R13 ;  /* 0x00000000290d7223 */ /* 0x000fe2000000000d */
[----:B------:R-:W-:Y:S01]  /*8600*/  LOP3.LUT R0, R55, 0xffff0000, RZ, 0xc0, !PT ;  /* 0xffff000037007812 */ /* 0x000fe200078ec0ff */
[----:B------:R-:W-:Y:S01]  /*8610*/  FFMA R14, R41, R3, R14 ;  /* 0x00000003290e7223 */ /* 0x000fe2000000000e */
[----:B------:R-:W-:Y:S01]  /*8620*/  LOP3.LUT R3, R60, 0xffff0000, RZ, 0xc0, !PT ;  /* 0xffff00003c037812 */ /* 0x000fe200078ec0ff */
[----:B------:R-:W-:Y:S01]  /*8630*/  FMUL R23, R38, R23 ;  /* 0x0000001726177220 */ /* 0x000fe20000400000 */
[----:B------:R-:W-:Y:S01]  /*8640*/  F2FP.BF16.F32.PACK_AB R8, R9, R8 ;  /* 0x000000080908723e */ /* 0x000fe200000010ff */
[----:B------:R-:W-:Y:S01]  /*8650*/  FFMA R19, R41, R0, R19 ;  /* 0x0000000029137223 */ /* 0x000fe20000000013 */
[----:B------:R-:W-:Y:S01]  /*8660*/  SHF.L.U32 R0, R61, 0x10, RZ ;  /* 0x000000103d007819 */ /* 0x000fe200000006ff */
[----:B------:R-:W-:Y:S01]  /*8670*/  FFMA R16, R41, R2, R16 ;  /* 0x0000000229107223 */ /* 0x000fe20000000010 */
[----:B------:R-:W-:Y:S01]  /*8680*/  LOP3.LUT R2, R61, 0xffff0000, RZ, 0xc0, !PT ;  /* 0xffff00003d027812 */ /* 0x000fe200078ec0ff */
[----:B------:R-:W-:Y:S01]  /*8690*/  FFMA R17, R41, R3, R17 ;  /* 0x0000000329117223 */ /* 0x000fe20000000011 */
[----:B------:R-:W-:Y:S01]  /*86a0*/  SHF.L.U32 R3, R63, 0x10, RZ ;  /* 0x000000103f037819 */ /* 0x000fe200000006ff */
[C---:B------:R-:W-:Y:S01]  /*86b0*/  FFMA R18, R41.reuse, R0, R18 ;  /* 0x0000000029127223 */ /* 0x040fe20000000012 */
[C---:B------:R-:W-:Y:S01]  /*86c0*/  SHF.L.U32 R0, R62.reuse, 0x10, RZ ;  /* 0x000000103e007819 */ /* 0x040fe200000006ff */
[----:B------:R-:W-:Y:S01]  /*86d0*/  FFMA R23, R41, R2, R23 ;  /* 0x0000000229177223 */ /* 0x000fe20000000017 */
[----:B------:R-:W-:Y:S01]  /*86e0*/  LOP3.LUT R2, R62, 0xffff0000, RZ, 0xc0, !PT ;  /* 0xffff00003e027812 */ /* 0x000fe200078ec0ff */
[----:B------:R-:W-:Y:S01]  /*86f0*/  FMUL R27, R38, R27 ;  /* 0x0000001b261b7220 */ /* 0x000fe20000400000 */
[----:B------:R-:W-:Y:S01]  /*8700*/  F2FP.BF16.F32.PACK_AB R9, R15, R10 ;  /* 0x0000000a0f09723e */ /* 0x000fe200000010ff */
[----:B------:R-:W-:Y:S01]  /*8710*/  FFMA R20, R41, R0, R20 ;  /* 0x0000000029147223 */ /* 0x000fe20000000014 */
[----:B------:R-:W-:Y:S01]  /*8720*/  LOP3.LUT R0, R63, 0xffff0000, RZ, 0xc0, !PT ;  /* 0xffff00003f007812 */ /* 0x000fe200078ec0ff */
[C---:B------:R-:W-:Y:S01]  /*8730*/  FFMA R21, R41.reuse, R2, R21 ;  /* 0x0000000229157223 */ /* 0x040fe20000000015 */
[C---:B------:R-:W-:Y:S01]  /*8740*/  SHF.L.U32 R2, R68.reuse, 0x10, RZ ;  /* 0x0000001044027819 */ /* 0x040fe200000006ff */
[----:B------:R-:W-:Y:S01]  /*8750*/  FFMA R22, R41, R3, R22 ;  /* 0x0000000329167223 */ /* 0x000fe20000000016 */
[----:B------:R-:W-:Y:S01]  /*8760*/  SHF.L.U32 R3, R69, 0x10, RZ ;  /* 0x0000001045037819 */ /* 0x000fe200000006ff */
[----:B------:R1:W-:Y:S01]  /*8770*/  STS.128 [R82+0x4000], R44 ;  /* 0x0040002c52007388 */ /* 0x0003e20000000c00 */
[----:B------:R-:W-:Y:S01]  /*8780*/  F2FP.BF16.F32.PACK_AB R10, R13, R12 ;  /* 0x0000000c0d0a723e */ /* 0x000fe200000010ff */
[C---:B------:R-:W-:Y:S01]  /*8790*/  FFMA R27, R41.reuse, R0, R27 ;  /* 0x00000000291b7223 */ /* 0x040fe2000000001b */
[----:B------:R-:W-:Y:S01]  /*87a0*/  LOP3.LUT R0, R68, 0xffff0000, RZ, 0xc0, !PT ;  /* 0xffff000044007812 */ /* 0x000fe200078ec0ff */
[----:B------:R-:W-:Y:S01]  /*87b0*/  FFMA R24, R41, R2, R24 ;  /* 0x0000000229187223 */ /* 0x000fe20000000018 */
[----:B------:R-:W-:Y:S01]  /*87c0*/  F2FP.BF16.F32.PACK_AB R11, R19, R14 ;  /* 0x0000000e130b723e */ /* 0x000fe200000010ff */
[----:B------:R-:W-:Y:S01]  /*87d0*/  FMUL R31, R38, R31 ;  /* 0x0000001f261f7220 */ /* 0x000fe20000400000 */
[C---:B------:R-:W-:Y:S01]  /*87e0*/  SHF.L.U32 R2, R70.reuse, 0x10, RZ ;  /* 0x0000001046027819 */ /* 0x040fe200000006ff */
[----:B------:R-:W-:Y:S01]  /*87f0*/  FFMA R25, R41, R0, R25 ;  /* 0x0000000029197223 */ /* 0x000fe20000000019 */
[----:B------:R-:W-:Y:S01]  /*8800*/  LOP3.LUT R0, R69, 0xffff0000, RZ, 0xc0, !PT ;  /* 0xffff000045007812 */ /* 0x000fe200078ec0ff */
[----:B------:R1:W-:Y:S01]  /*8810*/  STS.128 [R95+0x4010], R8 ;  /* 0x004010085f007388 */ /* 0x0003e20000000c00 */
[----:B------:R-:W-:Y:S01]  /*8820*/  SHF.L.U32 R4, R71, 0x10, RZ ;  /* 0x0000001047047819 */ /* 0x000fe200000006ff */
[C---:B------:R-:W-:Y:S01]  /*8830*/  FFMA R26, R41.reuse, R3, R26 ;  /* 0x00000003291a7223 */ /* 0x040fe2000000001a */
[----:B------:R-:W-:Y:S01]  /*8840*/  LOP3.LUT R3, R70, 0xffff0000, RZ, 0xc0, !PT ;  /* 0xffff000046037812 */ /* 0x000fe200078ec0ff */
[----:B------:R-:W-:Y:S01]  /*8850*/  FFMA R31, R41, R0, R31 ;  /* 0x00000000291f7223 */ /* 0x000fe2000000001f */
[----:B------:R-:W-:Y:S01]  /*8860*/  F2FP.BF16.F32.PACK_AB R16, R17, R16 ;  /* 0x000000101110723e */ /* 0x000fe200000010ff */
[----:B------:R-:W-:Y:S01]  /*8870*/  FMUL R35, R38, R35 ;  /* 0x0000002326237220 */ /* 0x000fe20000400000 */
[----:B------:R-:W-:Y:S01]  /*8880*/  LOP3.LUT R5, R71, 0xffff0000, RZ, 0xc0, !PT ;  /* 0xffff000047057812 */ /* 0x000fe200078ec0ff */
[----:B------:R-:W-:Y:S01]  /*8890*/  FFMA R28, R41, R2, R28 ;  /* 0x00000002291c7223 */ /* 0x000fe2000000001c */
[----:B------:R-:W-:Y:S01]  /*88a0*/  F2FP.BF16.F32.PACK_AB R17, R23, R18 ;  /* 0x000000121711723e */ /* 0x000fe200000010ff */
[----:B------:R-:W-:Y:S01]  /*88b0*/  FFMA R29, R41, R3, R29 ;  /* 0x00000003291d7223 */ /* 0x000fe2000000001d */
[----:B------:R-:W-:Y:S01]  /*88c0*/  F2FP.BF16.F32.PACK_AB R18, R21, R20 ;  /* 0x000000141512723e */ /* 0x000fe200000010ff */
[----:B------:R-:W-:Y:S01]  /*88d0*/  FFMA R30, R41, R4, R30 ;  /* 0x00000004291e7223 */ /* 0x000fe2000000001e */
[----:B------:R-:W-:Y:S01]  /*88e0*/  F2FP.BF16.F32.PACK_AB R19, R27, R22 ;  /* 0x000000161b13723e */ /* 0x000fe200000010ff */
[----:B------:R-:W-:Y:S01]  /*88f0*/  FFMA R35, R41, R5, R35 ;  /* 0x0000000529237223 */ /* 0x000fe20000000023 */
[----:B------:R-:W-:Y:S02]  /*8900*/  F2FP.BF16.F32.PACK_AB R24, R25, R24 ;  /* 0x000000181918723e */ /* 0x000fe400000010ff */
[----:B------:R-:W-:Y:S01]  /*8910*/  F2FP.BF16.F32.PACK_AB R25, R31, R26 ;  /* 0x0000001a1f19723e */ /* 0x000fe200000010ff */
[----:B------:R1:W-:Y:S01]  /*8920*/  STS.128 [R94+0x4020], R16 ;  /* 0x004020105e007388 */ /* 0x0003e20000000c00 */
[----:B------:R-:W-:Y:S02]  /*8930*/  F2FP.BF16.F32.PACK_AB R26, R29, R28 ;  /* 0x0000001c1d1a723e */ /* 0x000fe400000010ff */
[----:B------:R-:W-:Y:S02]  /*8940*/  F2FP.BF16.F32.PACK_AB R27, R35, R30 ;  /* 0x0000001e231b723e */ /* 0x000fe400000010ff */
[----:B------:R-:W-:Y:S02]  /*8950*/  MOV R0, UR40 ;  /* 0x0000002800007c02 */ /* 0x000fe40008000f00 */
[----:B------:R-:W-:Y:S01]  /*8960*/  LEA R2, R57, UR49, 0x3 ;  /* 0x0000003139027c11 */ /* 0x000fe2000f8e18ff */
[----:B------:R1:W-:Y:S01]  /*8970*/  STS.128 [R102+0x4030], R24 ;  /* 0x0040301866007388 */ /* 0x0003e20000000c00 */
[----:B------:R-:W-:Y:S02]  /*8980*/  @P6 LEA R0, R0, UR49, 0x3 ;  /* 0x0000003100006c11 */ /* 0x000fe4000f8e18ff */
[----:B------:R-:W-:Y:S02]  /*8990*/  @P6 SHF.L.U32 R3, R81, 0x1f, RZ ;  /* 0x0000001f51036819 */ /* 0x000fe400000006ff */
[----:B------:R-:W-:Y:S01]  /*89a0*/  @P6 IADD3 R0, PT, PT, R0, 0x80, RZ ;  /* 0x0000008000006810 */ /* 0x000fe20007ffe0ff */
[----:B------:R-:W-:Y:S01]  /*89b0*/  @!PT LDS RZ, [RZ] ;  /* 0x00000000fffff984 */ /* 0x000fe20000000800 */
[----:B------:R-:W-:Y:S01]  /*89c0*/  @!PT LDS RZ, [RZ] ;  /* 0x00000000fffff984 */ /* 0x000fe20000000800 */
[----:B------:R-:W-:Y:S01]  /*89d0*/  @!PT LDS RZ, [RZ] ;  /* 0x00000000fffff984 */ /* 0x000fe20000000800 */
[----:B------:R-:W-:Y:S01]  /*89e0*/  @!PT LDS RZ, [RZ] ;  /* 0x00000000fffff984 */ /* 0x000fe20000000800 */
[----:B------:R3:W-:Y:S06]  /*89f0*/  MEMBAR.ALL.CTA ;  /* 0x0000000000007992 */ /* 0x0007ec0000008000 */
[----:B---3--:R-:W3:Y:S01]  /*8a00*/  FENCE.VIEW.ASYNC.S ;  /* 0x00000000000073c6 */ /* 0x008ee20000000000 */
[----:B------:R-:W-:Y:S01]  /*8a10*/  @P6 PRMT R0, R103, 0x654, R0 ;  /* 0x0000065467006816 */ /* 0x000fe20000000000 */
[----:B---3--:R-:W-:Y:S06]  /*8a20*/  BAR.SYNC.DEFER_BLOCKING 0x1, 0x80 ;  /* 0x0042000000007b1d */ /* 0x008fec0000010000 */
[----:B------:R-:W-:Y:S05]  /*8a30*/  @P0 BRA `(.L_x_110) ;  /* 0x0000000000300947 */ /* 0x000fea0003800000 */
[----:B------:R-:W3:Y:S01]  /*8a40*/  LDCU.64 UR6, c[0x0][0x348] ;  /* 0x00006900ff0677ac */ /* 0x000ee20008000a00 */
[----:B------:R-:W-:Y:S02]  /*8a50*/  R2UR UR10, R99 ;  /* 0x00000000630a72ca */ /* 0x000fe400000e0000 */
[----:B------:R-:W-:Y:S01]  /*8a60*/  R2UR UR11, R98 ;  /* 0x00000000620b72ca */ /* 0x000fe200000e0000 */
[----:B------:R-:W-:Y:S01]  /*8a70*/  UIADD3 UR9, UPT, UPT, UR41, 0x40, URZ ;  /* 0x0000004029097890 */ /* 0x000fe2000fffe0ff */
[----:B------:R-:W-:Y:S01]  /*8a80*/  R2UR UR12, R96 ;  /* 0x00000000600c72ca */ /* 0x000fe200000e0000 */
[----:B------:R-:W-:Y:S01]  /*8a90*/  UIADD3 UR8, UPT, UPT, UR49, 0x4200, URZ ;  /* 0x0000420031087890 */ /* 0x000fe2000fffe0ff */
[----:B------:R-:W-:Y:S01]  /*8aa0*/  R2UR UR13, R97 ;  /* 0x00000000610d72ca */ /* 0x000fe200000e0000 */
[----:B---3--:R-:W-:Y:S04]  /*8ab0*/  UIADD3 UR4, UP0, UPT, UR6, 0x780, URZ ;  /* 0x0000078006047890 */ /* 0x008fe8000ff1e0ff */
[----:B------:R-:W-:Y:S09]  /*8ac0*/  UIADD3.X UR5, UPT, UPT, URZ, UR7, URZ, UP0, !UPT ;  /* 0x00000007ff057290 */ /* 0x000ff200087fe4ff */
[----:B------:R3:W-:Y:S01]  /*8ad0*/  UTMASTG.5D.IM2COL [UR8], [UR4] ;  /* 0x00000008040073b5 */ /* 0x0007e20008060000 */
[----:B------:R0:W-:Y:S01]  /*8ae0*/  UTMACMDFLUSH ;  /* 0x00000000000079b7 */ /* 0x0001e20000000000 */
[----:B---3--:R-:W-:Y:S04]  /*8af0*/  DEPBAR.LE SB0, 0x1 ;  /* 0x000080400000791a */ /* 0x008fe80000000000 */
.L_x_110:
[----:B------:R-:W-:Y:S05]  /*8b00*/  BSYNC.RECONVERGENT B0 ;  /* 0x0000000000007941 */ /* 0x000fea0003800200 */
.L_x_109:
[----:B------:R-:W-:Y:S01]  /*8b10*/  BAR.SYNC.DEFER_BLOCKING 0x1, 0x80 ;  /* 0x0042000000007b1d */ /* 0x000fe20000010000 */
[----:B------:R-:W-:Y:S04]  /*8b20*/  UIADD3 UR4, UPT, UPT, UR40, 0x1, URZ ;  /* 0x0000000128047890 */ /* 0x000fe8000fffe0ff */
[----:B------:R-:W-:Y:S04]  /*8b30*/  UISETP.NE.AND UP0, UPT, UR4, 0x4, UPT ;  /* 0x000000040400788c */ /* 0x000fe8000bf05270 */
[----:B------:R-:W-:Y:S01]  /*8b40*/  USEL UR50, UR4, URZ, UP0 ;  /* 0x000000ff04327287 */ /* 0x000fe20008000000 */
[----:B------:R3:W-:Y:S01]  /*8b50*/  @P6 SYNCS.ARRIVE.TRANS64.RED.A1T0 RZ, [R0+URZ], RZ ;  /* 0x000000ff00ff69a7 */ /* 0x0007e200081004ff */
[----:B------:R-:W-:Y:S01]  /*8b60*/  BSSY B1, `(.L_x_111) ;  /* 0x0000017000017945 */ /* 0x000fe20003800000 */
[----:B------:R-:W4:Y:S02]  /*8b70*/  @P6 SYNCS.PHASECHK.TRANS64.TRYWAIT P0, [R2+URZ+0x60], R3 ;  /* 0x00006003020065a7 */ /* 0x000f2400080011ff */
[----:B----4-:R-:W-:Y:S01]  /*8b80*/  @P6 SEL R58, RZ, 0x1, !P0 ;  /* 0x00000001ff3a6807 */ /* 0x010fe20004000000 */
[----:B---3--:R-:W-:Y:S06]  /*8b90*/  @!P6 BRA `(.L_x_112) ;  /* 0x00000000004ce947 */ /* 0x008fec0003800000 */
        /* <DEDUP_REMOVED lines=10> */
[----:B------:R-:W3:Y:S02]  /*8c40*/  SYNCS.PHASECHK.TRANS64.TRYWAIT P0, [R2+URZ+0x60], R5 ;  /* 0x00006005020075a7 */ /* 0x000ee400080011ff */
[----:B---3--:R-:W-:Y:S05]  /*8c50*/  @!P0 BRA `(.L_x_115) ;  /* 0x0000001800488947 */ /* 0x008fea0003800000 */
.L_x_114:
[----:B------:R-:W-:Y:S05]  /*8c60*/  BSYNC B0 ;  /* 0x0000000000007941 */ /* 0x000fea0003800000 */
.L_x_113:
[----:B------:R-:W-:Y:S11]  /*8c70*/  ISETP.NE.AND P0, PT, R59, RZ, PT ;  /* 0x000000ff3b00720c */ /* 0x000ff60003f05270 */
[----:B------:R-:W-:Y:S02]  /*8c80*/  @!UPT UIADD3 URZ, UPT, UPT, URZ, URZ, URZ ;  /* 0x000000fffffff290 */ /* 0x000fe4000fffe0ff */
[----:B------:R4:W1:Y:S04]  /*8c90*/  @P0 LDS.128 R48, [R4] ;  /* 0x0000000004300984 */ /* 0x0008680000000c00 */
[----:B------:R4:W1:Y:S04]  /*8ca0*/  @P0 LDS.128 R52, [R3+0x10] ;  /* 0x0000100003340984 */ /* 0x0008680000000c00 */
[----:B------:R4:W1:Y:S04]  /*8cb0*/  @P0 LDS.128 R60, [R0+0x20] ;  /* 0x00002000003c0984 */ /* 0x0008680000000c00 */
[----:B------:R4:W1:Y:S02]  /*8cc0*/  @P0 LDS.128 R68, [R57+0x30] ;  /* 0x0000300039440984 */ /* 0x0008640000000c00 */
.L_x_112:
[----:B------:R-:W-:Y:S05]  /*8cd0*/  BSYNC B1 ;  /* 0x0000000000017941 */ /* 0x000fea0003800000 */
.L_x_111:
[----:B----4-:R-:W-:Y:S05]  /*8ce0*/  VIADD R0, R39, 0x60 ;  /* 0x0000006027007836 */ /* 0x010fea0000000000 */
[----:B------:R-:W-:Y:S04]  /*8cf0*/  SHF.R.U32.HI R0, RZ, 0x15, R0 ;  /* 0x00000015ff007819 */ /* 0x000fe80000011600 */
[----:B------:R-:W-:Y:S11]  /*8d00*/  LOP3.LUT P0, RZ, R0, 0x3, R86, 0x48, !PT ;  /* 0x0000000300ff7812 */ /* 0x000ff60007804856 */
[----:B------:R-:W-:Y:S02]  /*8d10*/  @!UPT UIADD3 URZ, UPT, UPT, URZ, URZ, URZ ;  /* 0x000000fffffff290 */ /* 0x000fe4000fffe0ff */
[----:B------:R-:W-:Y:S05]  /*8d20*/  @!P0 BRA `(.L_x_116) ;  /* 0x0000000000408947 */ /* 0x000fea0003800000 */
[----:B------:R-:W4:Y:S01]  /*8d30*/  LDCU.64 UR8, c[0x4][0x70] ;  /* 0x01000e00ff0877ac */ /* 0x000f220008000a00 */
[----:B------:R-:W-:Y:S01]  /*8d40*/  MOV R3, 0x0 ;  /* 0x0000000000037802 */ /* 0x000fe20000000f00 */
[----:B------:R-:W-:Y:S02]  /*8d50*/  HFMA2 R12, -RZ, RZ, 0, 5.9604644775390625e-08 ;  /* 0x00000001ff0c7431 */ /* 0x000fe400000001ff */
[----:B-1----:R-:W-:Y:S02]  /*8d60*/  IMAD.MOV.U32 R8, RZ, RZ, 0x192 ;  /* 0x00000192ff087424 */ /* 0x002fe400078e00ff */
[----:B------:R-:W-:Y:S01]  /*8d70*/  IMAD.MOV.U32 R13, RZ, RZ, RZ ;  /* 0x000000ffff0d7224 */ /* 0x000fe200078e00ff */
[----:B------:R-:W1:Y:S01]  /*8d80*/  LDCU.64 UR6, c[0x4][0x78] ;  /* 0x01000f00ff0677ac */ /* 0x000e620008000a00 */
[----:B---3--:R-:W3:Y:S01]  /*8d90*/  LDC.64 R2, c[0x4][R3] ;  /* 0x0100000003027b82 */ /* 0x008ee20000000a00 */
[----:B------:R-:W5:Y:S01]  /*8da0*/  LDCU.64 UR4, c[0x4][0x10] ;  /* 0x01000200ff0477ac */ /* 0x000f620008000a00 */
[----:B----4-:R-:W-:Y:S01]  /*8db0*/  MOV R5, UR9 ;  /* 0x0000000900057c02 */ /* 0x010fe20008000f00 */
[----:B------:R-:W-:Y:S01]  /*8dc0*/  IMAD.U32 R4, RZ, RZ, UR8 ;  /* 0x00000008ff047e24 */ /* 0x000fe2000f8e00ff */
[----:B-1----:R-:W-:Y:S01]  /*8dd0*/  MOV R7, UR7 ;  /* 0x0000000700077c02 */ /* 0x002fe20008000f00 */
[----:B------:R-:W-:Y:S01]  /*8de0*/  IMAD.U32 R6, RZ, RZ, UR6 ;  /* 0x00000006ff067e24 */ /* 0x000fe2000f8e00ff */
[----:B-----5:R-:W-:Y:S01]  /*8df0*/  MOV R11, UR5 ;  /* 0x00000005000b7c02 */ /* 0x020fe20008000f00 */
[----:B------:R-:W-:Y:S02]  /*8e00*/  IMAD.U32 R10, RZ, RZ, UR4 ;  /* 0x00000004ff0a7e24 */ /* 0x000fe4000f8e00ff */
[----:B------:R-:W-:Y:S07]  /*8e10*/  LEPC R20, `(.L_x_116) ;  /* 0x000000001014794e */ /* 0x000fee0000000000 */
[----:B--23--:R-:W-:Y:S05]  /*8e20*/  CALL.ABS.NOINC R2 ;  /* 0x0000000002007343 */ /* 0x00cfea0003c00000 */
.L_x_116:
[----:B------:R-:W-:Y:S01]  /*8e30*/  ISETP.NE.AND P0, PT, R84, RZ, PT ;  /* 0x000000ff5400720c */ /* 0x000fe20003f05270 */
[----:B------:R-:W-:Y:S05]  /*8e40*/  WARPSYNC.ALL ;  /* 0x0000000000007948 */ /* 0x000fea0003800000 */
[----:B------:R-:W-:Y:S01]  /*8e50*/  R2UR UR4, R39 ;  /* 0x00000000270472ca */ /* 0x000fe200000e0000 */
[----:B------:R-:W4:Y:S01]  /*8e60*/  S2UR UR6, SR_CgaCtaId ;  /* 0x00000000000679c3 */ /* 0x000f220000008800 */
[----:B------:R-:W-:Y:S01]  /*8e70*/  R2UR UR5, R56 ;  /* 0x00000000380572ca */ /* 0x000fe200000e0000 */
[----:B------:R-:W-:Y:S01]  /*8e80*/  BSSY.RECONVERGENT B0, `(.L_x_117) ;  /* 0x000008e000007945 */ /* 0x000fe20003800200 */
[C---:B-1----:R-:W-:Y:S02]  /*8e90*/  SHF.L.U32 R0, R48.reuse, 0x10, RZ ;  /* 0x0000001030007819 */ /* 0x042fe400000006ff */
[----:B---3--:R-:W-:Y:S02]  /*8ea0*/  LOP3.LUT R2, R48, 0xffff0000, RZ, 0xc0, !PT ;  /* 0xffff000030027812 */ /* 0x008fe400078ec0ff */
[C---:B------:R-:W-:Y:S02]  /*8eb0*/  SHF.L.U32 R3, R49.reuse, 0x10, RZ ;  /* 0x0000001031037819 */ /* 0x040fe400000006ff */
[----:B------:R-:W-:Y:S02]  /*8ec0*/  LOP3.LUT R39, R49, 0xffff0000, RZ, 0xc0, !PT ;  /* 0xffff000031277812 */ /* 0x000fe400078ec0ff */
[C---:B------:R-:W-:Y:S01]  /*8ed0*/  SHF.L.U32 R40, R50.reuse, 0x10, RZ ;  /* 0x0000001032287819 */ /* 0x040fe200000006ff */
[----:B------:R-:W1:Y:S01]  /*8ee0*/  LDTM.x32 R4, tmem[UR4+0x60] ;  /* 0x00006004000479ee */ /* 0x000e6200082c0000 */
[----:B------:R-:W-:Y:S01]  /*8ef0*/  LOP3.LUT R42, R50, 0xffff0000, RZ, 0xc0, !PT ;  /* 0xffff0000322a7812 */ /* 0x000fe200078ec0ff */
[----:B------:R-:W-:Y:S01]  /*8f00*/  NOP ;  /* 0x0000000000007918 */ /* 0x000fe20000000000 */
[C---:B------:R-:W-:Y:S01]  /*8f10*/  SHF.L.U32 R43, R51.reuse, 0x10, RZ ;  /* 0x00000010332b7819 */ /* 0x040fe200000006ff */
[----:B------:R-:W-:Y:S01]  /*8f20*/  UIADD3 UR4, UPT, UPT, UR5, 0xd0, URZ ;  /* 0x000000d005047890 */ /* 0x000fe2000fffe0ff */
[----:B------:R-:W-:Y:S02]  /*8f30*/  LOP3.LUT R44, R51, 0xffff0000, RZ, 0xc0, !PT ;  /* 0xffff0000332c7812 */ /* 0x000fe400078ec0ff */
[C---:B------:R-:W-:Y:S02]  /*8f40*/  SHF.L.U32 R45, R52.reuse, 0x10, RZ ;  /* 0x00000010342d7819 */ /* 0x040fe400000006ff */
[----:B------:R-:W-:Y:S02]  /*8f50*/  LOP3.LUT R46, R52, 0xffff0000, RZ, 0xc0, !PT ;  /* 0xffff0000342e7812 */ /* 0x000fe400078ec0ff */
[C---:B------:R-:W-:Y:S02]  /*8f60*/  SHF.L.U32 R47, R53.reuse, 0x10, RZ ;  /* 0x00000010352f7819 */ /* 0x040fe400000006ff */
[----:B------:R-:W-:Y:S02]  /*8f70*/  LOP3.LUT R48, R53, 0xffff0000, RZ, 0xc0, !PT ;  /* 0xffff000035307812 */ /* 0x000fe400078ec0ff */
[C---:B------:R-:W-:Y:S02]  /*8f80*/  SHF.L.U32 R49, R54.reuse, 0x10, RZ ;  /* 0x0000001036317819 */ /* 0x040fe400000006ff */
[----:B------:R-:W-:Y:S02]  /*8f90*/  LOP3.LUT R50, R54, 0xffff0000, RZ, 0xc0, !PT ;  /* 0xffff000036327812 */ /* 0x000fe400078ec0ff */
[C---:B------:R-:W-:Y:S02]  /*8fa0*/  SHF.L.U32 R51, R55.reuse, 0x10, RZ ;  /* 0x0000001037337819 */ /* 0x040fe400000006ff */
[----:B------:R-:W-:Y:S02]  /*8fb0*/  LOP3.LUT R52, R55, 0xffff0000, RZ, 0xc0, !PT ;  /* 0xffff000037347812 */ /* 0x000fe400078ec0ff */
[----:B------:R-:W-:Y:S01]  /*8fc0*/  SHF.L.U32 R53, R60, 0x10, RZ ;  /* 0x000000103c357819 */ /* 0x000fe200000006ff */
[----:B----4-:R-:W-:Y:S01]  /*8fd0*/  UPRMT UR4, UR6, 0x654, UR4 ;  /* 0x0000065406047896 */ /* 0x010fe20008000004 */
[C---:B-1----:R-:W-:Y:S01]  /*8fe0*/  FMUL R4, R38.reuse, R4 ;  /* 0x0000000426047220 */ /* 0x042fe20000400000 */
[C---:B------:R-:W-:Y:S01]  /*8ff0*/  FMUL R5, R38.reuse, R5 ;  /* 0x0000000526057220 */ /* 0x040fe20000400000 */
[----:B------:R-:W-:Y:S01]  /*9000*/  FMUL R6, R38, R6 ;  /* 0x0000000626067220 */ /* 0x000fe20000400000 */
[----:B------:R-:W-:Y:S01]  /*9010*/  LOP3.LUT R54, R60, 0xffff0000, RZ, 0xc0, !PT ;  /* 0xffff00003c367812 */ /* 0x000fe200078ec0ff */
[C---:B------:R-:W-:Y:S01]  /*9020*/  FFMA R4, R41.reuse, R0, R4 ;  /* 0x0000000029047223 */ /* 0x040fe20000000004 */
[----:B------:R-:W-:Y:S01]  /*9030*/  FFMA R5, R41, R2, R5 ;  /* 0x0000000229057223 */ /* 0x000fe20000000005 */
[----:B------:R-:W-:Y:S01]  /*9040*/  SHF.L.U32 R55, R61, 0x10, RZ ;  /* 0x000000103d377819 */ /* 0x000fe200000006ff */
[----:B------:R-:W-:Y:S01]  /*9050*/  FFMA R6, R41, R3, R6 ;  /* 0x0000000329067223 */ /* 0x000fe20000000006 */
[----:B------:R-:W-:Y:S01]  /*9060*/  SYNCS.ARRIVE.TRANS64.RED.A1T0 RZ, [UR4], RZ ;  /* 0x000000ffffff79a7 */ /* 0x000fe20008100404 */
[C---:B------:R-:W-:Y:S01]  /*9070*/  FMUL R7, R38.reuse, R7 ;  /* 0x0000000726077220 */ /* 0x040fe20000400000 */
[----:B------:R-:W-:Y:S01]  /*9080*/  F2FP.BF16.F32.PACK_AB R4, R5, R4 ;  /* 0x000000040504723e */ /* 0x000fe200000010ff */
[C---:B------:R-:W-:Y:S01]  /*9090*/  FMUL R8, R38.reuse, R8 ;  /* 0x0000000826087220 */ /* 0x040fe20000400000 */
[----:B------:R-:W-:Y:S01]  /*90a0*/  FMUL R9, R38, R9 ;  /* 0x0000000926097220 */ /* 0x000fe20000400000 */
[----:B------:R-:W-:Y:S01]  /*90b0*/  LOP3.LUT R56, R61, 0xffff0000, RZ, 0xc0, !PT ;  /* 0xffff00003d387812 */ /* 0x000fe200078ec0ff */
[C---:B------:R-:W-:Y:S01]  /*90c0*/  FFMA R7, R41.reuse, R39, R7 ;  /* 0x0000002729077223 */ /* 0x040fe20000000007 */
[C---:B------:R-:W-:Y:S01]  /*90d0*/  FFMA R8, R41.reuse, R40, R8 ;  /* 0x0000002829087223 */ /* 0x040fe20000000008 */
[----:B------:R-:W-:Y:S01]  /*90e0*/  SHF.L.U32 R57, R62, 0x10, RZ ;  /* 0x000000103e397819 */ /* 0x000fe200000006ff */
[----:B------:R-:W-:Y:S01]  /*90f0*/  FFMA R9, R41, R42, R9 ;  /* 0x0000002a29097223 */ /* 0x000fe20000000009 */
[C---:B------:R-:W-:Y:S01]  /*9100*/  FMUL R0, R38.reuse, R10 ;  /* 0x0000000a26007220 */ /* 0x040fe20000400000 */
[----:B------:R-:W-:Y:S01]  /*9110*/  F2FP.BF16.F32.PACK_AB R5, R7, R6 ;  /* 0x000000060705723e */ /* 0x000fe200000010ff */
[C---:B------:R-:W-:Y:S01]  /*9120*/  FMUL R2, R38.reuse, R11 ;  /* 0x0000000b26027220 */ /* 0x040fe20000400000 */
[----:B------:R-:W-:Y:S01]  /*9130*/  FMUL R3, R38, R12 ;  /* 0x0000000c26037220 */ /* 0x000fe20000400000 */
[----:B------:R-:W-:Y:S01]  /*9140*/  F2FP.BF16.F32.PACK_AB R6, R9, R8 ;  /* 0x000000080906723e */ /* 0x000fe200000010ff */
[C---:B------:R-:W-:Y:S01]  /*9150*/  FFMA R0, R41.reuse, R43, R0 ;  /* 0x0000002b29007223 */ /* 0x040fe20000000000 */
[C---:B------:R-:W-:Y:S01]  /*9160*/  FFMA R2, R41.reuse, R44, R2 ;  /* 0x0000002c29027223 */ /* 0x040fe20000000002 */
[----:B------:R-:W-:Y:S01]  /*9170*/  LOP3.LUT R58, R62, 0xffff0000, RZ, 0xc0, !PT ;  /* 0xffff00003e3a7812 */ /* 0x000fe200078ec0ff */
[----:B------:R-:W-:Y:S01]  /*9180*/  FFMA R3, R41, R45, R3 ;  /* 0x0000002d29037223 */ /* 0x000fe20000000003 */
[C---:B------:R-:W-:Y:S01]  /*9190*/  FMUL R10, R38.reuse, R13 ;  /* 0x0000000d260a7220 */ /* 0x040fe20000400000 */
[----:B------:R-:W-:Y:S01]  /*91a0*/  SHF.L.U32 R59, R63, 0x10, RZ ;  /* 0x000000103f3b7819 */ /* 0x000fe200000006ff */
[----:B------:R-:W-:Y:S01]  /*91b0*/  FMUL R11, R38, R14 ;  /* 0x0000000e260b7220 */ /* 0x000fe20000400000 */
[----:B------:R-:W-:Y:S01]  /*91c0*/  F2FP.BF16.F32.PACK_AB R7, R2, R0 ;  /* 0x000000000207723e */ /* 0x000fe200000010ff */
[----:B------:R-:W-:Y:S01]  /*91d0*/  FFMA R10, R41, R46, R10 ;  /* 0x0000002e290a7223 */ /* 0x000fe2000000000a */
[C---:B------:R-:W-:Y:S01]  /*91e0*/  FMUL R15, R38.reuse, R15 ;  /* 0x0000000f260f7220 */ /* 0x040fe20000400000 */
[C---:B------:R-:W-:Y:S01]  /*91f0*/  FMUL R12, R38.reuse, R16 ;  /* 0x00000010260c7220 */ /* 0x040fe20000400000 */
[----:B------:R-:W-:Y:S01]  /*9200*/  FMUL R13, R38, R17 ;  /* 0x00000011260d7220 */ /* 0x000fe20000400000 */
[----:B------:R1:W-:Y:S01]  /*9210*/  STS.128 [R82+0x6000], R4 ;  /* 0x0060000452007388 */ /* 0x0003e20000000c00 */
[----:B------:R-:W-:Y:S01]  /*9220*/  LOP3.LUT R60, R63, 0xffff0000, RZ, 0xc0, !PT ;  /* 0xffff00003f3c7812 */ /* 0x000fe200078ec0ff */
[C---:B------:R-:W-:Y:S01]  /*9230*/  FFMA R11, R41.reuse, R47, R11 ;  /* 0x0000002f290b7223 */ /* 0x040fe2000000000b */
[----:B------:R-:W-:Y:S01]  /*9240*/  SHF.L.U32 R61, R68, 0x10, RZ ;  /* 0x00000010443d7819 */ /* 0x000fe200000006ff */
[C---:B------:R-:W-:Y:S01]  /*9250*/  FFMA R15, R41.reuse, R48, R15 ;  /* 0x00000030290f7223 */ /* 0x040fe2000000000f */
[----:B------:R-:W-:Y:S01]  /*9260*/  F2FP.BF16.F32.PACK_AB R8, R10, R3 ;  /* 0x000000030a08723e */ /* 0x000fe200000010ff */
[C---:B------:R-:W-:Y:S01]  /*9270*/  FFMA R12, R41.reuse, R49, R12 ;  /* 0x00000031290c7223 */ /* 0x040fe2000000000c */
[C---:B------:R-:W-:Y:S01]  /*9280*/  FFMA R13, R41.reuse, R50, R13 ;  /* 0x00000032290d7223 */ /* 0x040fe2000000000d */
[C---:B------:R-:W-:Y:S01]  /*9290*/  FMUL R14, R38.reuse, R18 ;  /* 0x00000012260e7220 */ /* 0x040fe20000400000 */
[C---:B------:R-:W-:Y:S01]  /*92a0*/  FMUL R19, R38.reuse, R19 ;  /* 0x0000001326137220 */ /* 0x040fe20000400000 */
[C---:B------:R-:W-:Y:S01]  /*92b0*/  FMUL R16, R38.reuse, R20 ;  /* 0x0000001426107220 */ /* 0x040fe20000400000 */
[C---:B------:R-:W-:Y:S01]  /*92c0*/  FMUL R17, R38.reuse, R21 ;  /* 0x0000001526117220 */ /* 0x040fe20000400000 */
[C---:B------:R-:W-:Y:S01]  /*92d0*/  FFMA R14, R41.reuse, R51, R14 ;  /* 0x00000033290e7223 */ /* 0x040fe2000000000e */
[C---:B------:R-:W-:Y:S01]  /*92e0*/  FMUL R18, R38.reuse, R22 ;  /* 0x0000001626127220 */ /* 0x040fe20000400000 */
[C---:B------:R-:W-:Y:S01]  /*92f0*/  FFMA R19, R41.reuse, R52, R19 ;  /* 0x0000003429137223 */ /* 0x040fe20000000013 */
[C---:B------:R-:W-:Y:S01]  /*9300*/  FMUL R23, R38.reuse, R23 ;  /* 0x0000001726177220 */ /* 0x040fe20000400000 */
[C---:B------:R-:W-:Y:S01]  /*9310*/  FFMA R16, R41.reuse, R53, R16 ;  /* 0x0000003529107223 */ /* 0x040fe20000000010 */
[C---:B------:R-:W-:Y:S01]  /*9320*/  FMUL R20, R38.reuse, R24 ;  /* 0x0000001826147220 */ /* 0x040fe20000400000 */
[C---:B------:R-:W-:Y:S01]  /*9330*/  FFMA R17, R41.reuse, R54, R17 ;  /* 0x0000003629117223 */ /* 0x040fe20000000011 */
[C---:B------:R-:W-:Y:S01]  /*9340*/  FMUL R21, R38.reuse, R25 ;  /* 0x0000001926157220 */ /* 0x040fe20000400000 */
[----:B------:R-:W-:Y:S01]  /*9350*/  FFMA R18, R41, R55, R18 ;  /* 0x0000003729127223 */ /* 0x000fe20000000012 */
[C---:B------:R-:W-:Y:S01]  /*9360*/  FMUL R22, R38.reuse, R26 ;  /* 0x0000001a26167220 */ /* 0x040fe20000400000 */
[----:B------:R-:W-:Y:S01]  /*9370*/  F2FP.BF16.F32.PACK_AB R9, R15, R11 ;  /* 0x0000000b0f09723e */ /* 0x000fe200000010ff */
[----:B------:R-:W-:Y:S01]  /*9380*/  FFMA R23, R41, R56, R23 ;  /* 0x0000003829177223 */ /* 0x000fe20000000017 */
[C---:B------:R-:W-:Y:S01]  /*9390*/  FMUL R27, R38.reuse, R27 ;  /* 0x0000001b261b7220 */ /* 0x040fe20000400000 */
[----:B------:R-:W-:Y:S01]  /*93a0*/  F2FP.BF16.F32.PACK_AB R10, R13, R12 ;  /* 0x0000000c0d0a723e */ /* 0x000fe200000010ff */
[----:B------:R-:W-:Y:S01]  /*93b0*/  FFMA R20, R41, R57, R20 ;  /* 0x0000003929147223 */ /* 0x000fe20000000014 */
[----:B------:R-:W-:Y:S01]  /*93c0*/  F2FP.BF16.F32.PACK_AB R11, R19, R14 ;  /* 0x0000000e130b723e */ /* 0x000fe200000010ff */
[----:B------:R-:W-:Y:S01]  /*93d0*/  FMUL R24, R38, R28 ;  /* 0x0000001c26187220 */ /* 0x000fe20000400000 */
[----:B------:R-:W-:Y:S01]  /*93e0*/  LOP3.LUT R62, R68, 0xffff0000, RZ, 0xc0, !PT ;  /* 0xffff0000443e7812 */ /* 0x000fe200078ec0ff */
[----:B------:R-:W-:Y:S01]  /*93f0*/  FFMA R21, R41, R58, R21 ;  /* 0x0000003a29157223 */ /* 0x000fe20000000015 */
[----:B------:R-:W-:Y:S01]  /*9400*/  SHF.L.U32 R63, R69, 0x10, RZ ;  /* 0x00000010453f7819 */ /* 0x000fe200000006ff */
[----:B------:R1:W-:Y:S01]  /*9410*/  STS.128 [R95+0x6010], R8 ;  /* 0x006010085f007388 */ /* 0x0003e20000000c00 */
[C---:B------:R-:W-:Y:S01]  /*9420*/  FMUL R25, R38.reuse, R29 ;  /* 0x0000001d26197220 */ /* 0x040fe20000400000 */
[----:B------:R-:W-:Y:S01]  /*9430*/  FFMA R22, R41, R59, R22 ;  /* 0x0000003b29167223 */ /* 0x000fe20000000016 */
[----:B------:R-:W-:Y:S01]  /*9440*/  LOP3.LUT R64, R69, 0xffff0000, RZ, 0xc0, !PT ;  /* 0xffff000045407812 */ /* 0x000fe200078ec0ff */
[----:B------:R-:W-:Y:S01]  /*9450*/  FMUL R26, R38, R30 ;  /* 0x0000001e261a7220 */ /* 0x000fe20000400000 */
[C---:B------:R-:W-:Y:S01]  /*9460*/  FFMA R27, R41.reuse, R60, R27 ;  /* 0x0000003c291b7223 */ /* 0x040fe2000000001b */
[----:B------:R-:W-:Y:S01]  /*9470*/  SHF.L.U32 R65, R70, 0x10, RZ ;  /* 0x0000001046417819 */ /* 0x000fe200000006ff */
[----:B------:R-:W-:Y:S01]  /*9480*/  FMUL R31, R38, R31 ;  /* 0x0000001f261f7220 */ /* 0x000fe20000400000 */
[C---:B------:R-:W-:Y:S01]  /*9490*/  FFMA R24, R41.reuse, R61, R24 ;  /* 0x0000003d29187223 */ /* 0x040fe20000000018 */
[----:B------:R-:W-:Y:S01]  /*94a0*/  LOP3.LUT R66, R70, 0xffff0000, RZ, 0xc0, !PT ;  /* 0xffff000046427812 */ /* 0x000fe200078ec0ff */
[C---:B------:R-:W-:Y:S01]  /*94b0*/  FMUL R28, R38.reuse, R32 ;  /* 0x00000020261c7220 */ /* 0x040fe20000400000 */
[----:B------:R-:W-:Y:S01]  /*94c0*/  FFMA R25, R41, R62, R25 ;  /* 0x0000003e29197223 */ /* 0x000fe20000000019 */
[----:B------:R-:W-:Y:S01]  /*94d0*/  SHF.L.U32 R67, R71, 0x10, RZ ;  /* 0x0000001047437819 */ /* 0x000fe200000006ff */
[C---:B------:R-:W-:Y:S01]  /*94e0*/  FMUL R29, R38.reuse, R33 ;  /* 0x00000021261d7220 */ /* 0x040fe20000400000 */
[----:B------:R-:W-:Y:S01]  /*94f0*/  F2FP.BF16.F32.PACK_AB R16, R17, R16 ;  /* 0x000000101110723e */ /* 0x000fe200000010ff */
[----:B------:R-:W-:Y:S01]  /*9500*/  FFMA R26, R41, R63, R26 ;  /* 0x0000003f291a7223 */ /* 0x000fe2000000001a */
[----:B------:R-:W-:Y:S01]  /*9510*/  LOP3.LUT R68, R71, 0xffff0000, RZ, 0xc0, !PT ;  /* 0xffff000047447812 */ /* 0x000fe200078ec0ff */
        /* <DEDUP_REMOVED lines=36> */
.L_x_118:
[----:B------:R-:W-:Y:S05]  /*9760*/  BSYNC.RECONVERGENT B0 ;  /* 0x0000000000007941 */ /* 0x000fea0003800200 */
.L_x_117:
[----:B------:R-:W-:Y:S01]  /*9770*/  BAR.SYNC.DEFER_BLOCKING 0x1, 0x80 ;  /* 0x0042000000007b1d */ /* 0x000fe20000010000 */
[----:B------:R-:W-:Y:S01]  /*9780*/  UISETP.NE.AND UP0, UPT, UR53, -0x4, UPT ;  /* 0xfffffffc3500788c */ /* 0x000fe2000bf05270 */
[----:B------:R-:W-:Y:S08]  /*9790*/  IADD3 R36, PT, PT, R36, 0x1, RZ ;  /* 0x0000000124247810 */ /* 0x000ff00007ffe0ff */
[----:B------:R-:W-:Y:S05]  /*97a0*/  BRA.U !UP0, `(.L_x_119) ;  /* 0x0000000108247547 */ /* 0x000fea000b800000 */
[----:B------:R-:W-:Y:S01]  /*97b0*/  ISETP.NE.AND P0, PT, R101, RZ, PT ;  /* 0x000000ff6500720c */ /* 0x000fe20003f05270 */
[----:B------:R-:W-:Y:S01]  /*97c0*/  IMAD.U32 R0, RZ, RZ, UR50 ;  /* 0x00000032ff007e24 */ /* 0x000fe2000f8e00ff */
[----:B------:R-:W-:Y:S04]  /*97d0*/  UIADD3 UR4, UPT, UPT, UR50, 0x1, URZ ;  /* 0x0000000132047890 */ /* 0x000fe8000fffe0ff */
[----:B------:R-:W-:Y:S04]  /*97e0*/  UISETP.NE.AND UP0, UPT, UR4, 0x4, UPT ;  /* 0x000000040400788c */ /* 0x000fe8000bf05270 */
[----:B------:R-:W-:Y:S03]  /*97f0*/  USEL UR50, UR4, URZ, UP0 ;  /* 0x000000ff04327287 */ /* 0x000fe60008000000 */
[----:B------:R-:W-:Y:S05]  /*9800*/  @P0 LEA R0, R0, UR49, 0x3 ;  /* 0x0000003100000c11 */ /* 0x000fea000f8e18ff */
[----:B------:R-:W-:Y:S05]  /*9810*/  @P0 VIADD R0, R0, 0x80 ;  /* 0x0000008000000836 */ /* 0x000fea0000000000 */
[----:B------:R-:W-:Y:S04]  /*9820*/  @P0 PRMT R0, R103, 0x654, R0 ;  /* 0x0000065467000816 */ /* 0x000fe80000000000 */
[----:B------:R3:W-:Y:S03]  /*9830*/  @P0 SYNCS.ARRIVE.TRANS64.RED.A1T0 RZ, [R0+URZ], RZ ;  /* 0x000000ff00ff09a7 */ /* 0x0007e600081004ff */
.L_x_119:
[----:B------:R-:W-:Y:S01]  /*9840*/  R2UR UR5, R77 ;  /* 0x000000004d0572ca */ /* 0x000fe200000e0000 */
[----:B------:R-:W-:Y:S01]  /*9850*/  UISETP.NE.AND UP0, UPT, UR62, URZ, UPT ;  /* 0x000000ff3e00728c */ /* 0x000fe2000bf05270 */
[----:B------:R-:W-:Y:S01]  /*9860*/  R2UR UR4, R78 ;  /* 0x000000004e0472ca */ /* 0x000fe200000e0000 */
[----:B------:R-:W-:Y:S01]  /*9870*/  UIADD3 UR53, UPT, UPT, UR53, 0x4, URZ ;  /* 0x0000000435357890 */ /* 0x000fe2000fffe0ff */
[C---:B------:R-:W-:Y:S01]  /*9880*/  ISETP.NE.AND P0, PT, R36.reuse, 0x2, PT ;  /* 0x000000022400780c */ /* 0x040fe20003f05270 */
[----:B------:R-:W-:Y:S01]  /*9890*/  UMOV UR52, UR63 ;  /* 0x0000003f00347c82 */ /* 0x000fe20008000000 */
[----:B------:R-:W-:Y:S02]  /*98a0*/  LOP3.LUT R79, R79, 0x1, RZ, 0x3c, !PT ;  /* 0x000000014f4f7812 */ /* 0x000fe400078e3cff */
[----:B---3--:R-:W-:Y:S02]  /*98b0*/  SEL R0, RZ, 0x1, P0 ;  /* 0x00000001ff007807 */ /* 0x008fe40000000000 */
[----:B------:R-:W-:Y:S02]  /*98c0*/  SEL R36, R36, RZ, P0 ;  /* 0x000000ff24247207 */ /* 0x000fe40000000000 */
[----:B------:R-:W-:Y:S01]  /*98d0*/  LOP3.LUT R80, R80, R0, RZ, 0x3c, !PT ;  /* 0x0000000050507212 */ /* 0x000fe200078e3cff */
[----:B------:R-:W-:Y:S02]  /*98e0*/  UIADD3 UR24, UPT, UPT, UR36, UR5, URZ ;  /* 0x0000000524187290 */ /* 0x000fe4000fffe0ff */
[----:B------:R-:W-:Y:S01]  /*98f0*/  UIADD3 UR51, UPT, UPT, UR37, UR4, URZ ;  /* 0x0000000425337290 */ /* 0x000fe2000fffe0ff */
[----:B------:R-:W-:Y:S11]  /*9900*/  BRA.U UP0, `(.L_x_120) ;  /* 0xffffffbd00507547 */ /* 0x000ff6000b83ffff */
[----:B------:R-:W-:-:S13]  /*9910*/  R2UR UR4, R93 ;  /* 0x000000005d0472ca */ /* 0x000fda00000e0000 */
[----:B------:R-:W-:-:S09]  /*9920*/  UISETP.NE.AND UP0, UPT, UR4, URZ, UPT ;  /* 0x000000ff0400728c */ /* 0x000fd2000bf05270 */
[----:B------:R-:W-:Y:S05]  /*9930*/  BRA.U !UP0, `(.L_x_121) ;  /* 0x0000000108487547 */ /* 0x000fea000b800000 */
[----:B------:R-:W3:Y:S02]  /*9940*/  LDCU.64 UR4, c[0x0][0x990] ;  /* 0x00013200ff0477ac */ /* 0x000ee40008000a00 */
[----:B---3--:R-:W-:-:S04]  /*9950*/  UISETP.NE.U32.AND UP0, UPT, UR4, URZ, UPT ;  /* 0x000000ff0400728c */ /* 0x008fc8000bf05070 */
[----:B------:R-:W-:-:S09]  /*9960*/  UISETP.NE.AND.EX UP0, UPT, UR5, URZ, UPT, UP0 ;  /* 0x000000ff0500728c */ /* 0x000fd2000bf05300 */
[----:B------:R-:W-:Y:S05]  /*9970*/  BRA.U UP0, `(.L_x_122) ;  /* 0x00000001000c7547 */ /* 0x000fea000b800000 */
[----:B------:R-:W-:-:S13]  /*9980*/  FSETP.NEU.AND P0, PT, R41, RZ, PT ;  /* 0x000000ff2900720b */ /* 0x000fda0003f0d000 */
[----:B------:R-:W-:Y:S05]  /*9990*/  @!P0 EXIT ;  /* 0x000000000000894d */ /* 0x000fea0003800000 */
[----:B------:R-:W-:Y:S05]  /*99a0*/  BRA `(.L_x_121) ;  /* 0x00000000002c7947 */ /* 0x000fea0003800000 */
.L_x_122:
[----:B------:R-:W-:Y:S01]  /*99b0*/  ISETP.NE.AND P0, PT, R100, RZ, PT ;  /* 0x000000ff6400720c */ /* 0x000fe20003f05270 */
[----:B------:R-:W-:-:S12]  /*99c0*/  BSSY.RECONVERGENT B0, `(.L_x_121) ;  /* 0x0000009000007945 */ /* 0x000fd80003800200 */
[----:B------:R-:W-:Y:S05]  /*99d0*/  @P0 BRA `(.L_x_123) ;  /* 0x0000000000140947 */ /* 0x000fea0003800000 */
[----:B------:R-:W3:Y:S02]  /*99e0*/  LDCU.64 UR4, c[0x0][0x988] ;  /* 0x00013100ff0477ac */ /* 0x000ee40008000a00 */
[----:B---3--:R-:W-:-:S04]  /*99f0*/  ISETP.NE.U32.AND P0, PT, RZ, UR4, PT ;  /* 0x00000004ff007c0c */ /* 0x008fc8000bf05070 */
[----:B------:R-:W-:-:S13]  /*9a00*/  ISETP.NE.AND.EX P0, PT, RZ, UR5, PT, P0 ;  /* 0x00000005ff007c0c */ /* 0x000fda000bf05300 */
[----:B------:R-:W-:Y:S05]  /*9a10*/  @!P0 EXIT ;  /* 0x000000000000894d */ /* 0x000fea0003800000 */
[----:B------:R-:W-:Y:S05]  /*9a20*/  BRA `(.L_x_124) ;  /* 0x0000000000087947 */ /* 0x000fea0003800000 */
.L_x_123:
[----:B------:R-:W-:-:S13]  /*9a30*/  FSETP.NEU.AND P0, PT, R41, RZ, PT ;  /* 0x000000ff2900720b */ /* 0x000fda0003f0d000 */
[----:B------:R-:W-:Y:S05]  /*9a40*/  @!P0 EXIT ;  /* 0x000000000000894d */ /* 0x000fea0003800000 */
.L_x_124:
[----:B------:R-:W-:Y:S05]  /*9a50*/  BSYNC.RECONVERGENT B0 ;  /* 0x0000000000007941 */ /* 0x000fea0003800200 */
.L_x_121:
[----:B------:R-:W3:Y:S01]  /*9a60*/  S2UR UR5, SR_CgaCtaId ;  /* 0x00000000000579c3 */ /* 0x000ee20000008800 */
[----:B------:R-:W-:Y:S01]  /*9a70*/  ULEA UR4, UR50, UR49, 0x3 ;  /* 0x0000003132047291 */ /* 0x000fe2000f8e18ff */
[----:B------:R-:W-:-:S04]  /*9a80*/  DEPBAR.LE SB0, 0x0 ;  /* 0x000080000000791a */ /* 0x000fc80000000000 */
[----:B------:R-:W-:-:S04]  /*9a90*/  UIADD3 UR4, UPT, UPT, UR4, 0x80, URZ ;  /* 0x0000008004047890 */ /* 0x000fc8000fffe0ff */
[----:B---3--:R-:W-:-:S09]  /*9aa0*/  UPRMT UR4, UR5, 0x654, UR4 ;  /* 0x0000065405047896 */ /* 0x008fd20008000004 */
[----:B------:R-:W-:Y:S01]  /*9ab0*/  SYNCS.ARRIVE.TRANS64.RED.A1T0 RZ, [UR4], RZ ;  /* 0x000000ffffff79a7 */ /* 0x000fe20008100404 */
[----:B------:R-:W-:Y:S05]  /*9ac0*/  EXIT ;  /* 0x000000000000794d */ /* 0x000fea0003800000 */
.L_x_19:
[----:B------:R-:W-:Y:S07]  /*9ad0*/  MOV R0, UR17 ;  /* 0x0000001100007c02 */ /* 0x000fee0008000f00 */
.L_x_125:
[----:B--2---:R2:W4:Y:S02]  /*9ae0*/  SYNCS.PHASECHK.TRANS64.TRYWAIT P0, [R0+URZ+0x30], R4 ;  /* 0x00003004000075a7 */ /* 0x00452400080011ff */
[----:B----4-:R-:W-:Y:S05]  /*9af0*/  @!P0 NANOSLEEP.SYNCS 0x989680 ;  /* 0x009896800000895d */ /* 0x010fea0003900000 */
[----:B------:R-:W4:Y:S02]  /*9b00*/  @!P0 SYNCS.PHASECHK.TRANS64 P0, [R0+URZ+0x30], R4 ;  /* 0x00003004000085a7 */ /* 0x000f2400080010ff */
[----:B----4-:R-:W-:Y:S05]  /*9b10*/  @!P0 BRA `(.L_x_125) ;  /* 0xfffffffc00f08947 */ /* 0x010fea000383ffff */
[----:B------:R-:W-:Y:S05]  /*9b20*/  BRA `(.L_x_18) ;  /* 0xffffff7c00647947 */ /* 0x000fea000383ffff */
.L_x_25:
[----:B------:R-:W-:Y:S07]  /*9b30*/  MOV R0, UR9 ;  /* 0x0000000900007c02 */ /* 0x000fee0008000f00 */
.L_x_126:
[----:B--2---:R2:W4:Y:S02]  /*9b40*/  SYNCS.PHASECHK.TRANS64.TRYWAIT P0, [R0+URZ+0x30], R4 ;  /* 0x00003004000075a7 */ /* 0x00452400080011ff */
[----:B----4-:R-:W-:Y:S05]  /*9b50*/  @!P0 NANOSLEEP.SYNCS 0x989680 ;  /* 0x009896800000895d */ /* 0x010fea0003900000 */
[----:B------:R-:W4:Y:S02]  /*9b60*/  @!P0 SYNCS.PHASECHK.TRANS64 P0, [R0+URZ+0x30], R4 ;  /* 0x00003004000085a7 */ /* 0x000f2400080010ff */
[----:B----4-:R-:W-:Y:S05]  /*9b70*/  @!P0 BRA `(.L_x_126) ;  /* 0xfffffffc00f08947 */ /* 0x010fea000383ffff */
[----:B------:R-:W-:Y:S05]  /*9b80*/  BRA `(.L_x_24) ;  /* 0xffffff8400107947 */ /* 0x000fea000383ffff */
.L_x_29:
[----:B-1----:R-:W-:-:S07]  /*9b90*/  MOV R0, UR45 ;  /* 0x0000002d00007c02 */ /* 0x002fce0008000f00 */
.L_x_127:
[----:B-1----:R1:W2:Y:S02]  /*9ba0*/  SYNCS.PHASECHK.TRANS64.TRYWAIT P0, [R0+URZ+0xb0], R3 ;  /* 0x0000b003000075a7 */ /* 0x0022a400080011ff */
[----:B--2---:R-:W-:Y:S05]  /*9bb0*/  @!P0 NANOSLEEP.SYNCS 0x989680 ;  /* 0x009896800000895d */ /* 0x004fea0003900000 */
[----:B------:R-:W2:Y:S02]  /*9bc0*/  @!P0 SYNCS.PHASECHK.TRANS64 P0, [R0+URZ+0xb0], R3 ;  /* 0x0000b003000085a7 */ /* 0x000ea400080010ff */
[----:B--2---:R-:W-:Y:S05]  /*9bd0*/  @!P0 BRA `(.L_x_127) ;  /* 0xfffffffc00f08947 */ /* 0x004fea000383ffff */
[----:B------:R-:W-:Y:S05]  /*9be0*/  BRA `(.L_x_128) ;  /* 0xffffff8800087947 */ /* 0x000fea000383ffff */
.L_x_33:
[----:B------:R-:W-:-:S07]  /*9bf0*/  MOV R0, UR4 ;  /* 0x0000000400007c02 */ /* 0x000fce0008000f00 */
.L_x_129:
[----:B-1----:R1:W2:Y:S02]  /*9c00*/  SYNCS.PHASECHK.TRANS64.TRYWAIT P0, [R0+URZ], R2 ;  /* 0x00000002000075a7 */ /* 0x0022a400080011ff */
[----:B--2---:R-:W-:Y:S05]  /*9c10*/  @!P0 NANOSLEEP.SYNCS 0x989680 ;  /* 0x009896800000895d */ /* 0x004fea0003900000 */
[----:B------:R-:W2:Y:S02]  /*9c20*/  @!P0 SYNCS.PHASECHK.TRANS64 P0, [R0+URZ], R2 ;  /* 0x00000002000085a7 */ /* 0x000ea400080010ff */
[----:B--2---:R-:W-:Y:S05]  /*9c30*/  @!P0 BRA `(.L_x_129) ;  /* 0xfffffffc00f08947 */ /* 0x004fea000383ffff */
[----:B------:R-:W-:Y:S05]  /*9c40*/  BRA `(.L_x_130) ;  /* 0xffffff8c00a07947 */ /* 0x000fea000383ffff */
.L_x_34:
[----:B------:R-:W-:-:S07]  /*9c50*/  MOV R0, UR5 ;  /* 0x0000000500007c02 */ /* 0x000fce0008000f00 */
.L_x_131:
[----:B-1----:R1:W2:Y:S02]  /*9c60*/  SYNCS.PHASECHK.TRANS64.TRYWAIT P0, [R0+URZ], R2 ;  /* 0x00000002000075a7 */ /* 0x0022a400080011ff */
[----:B--2---:R-:W-:Y:S05]  /*9c70*/  @!P0 NANOSLEEP.SYNCS 0x989680 ;  /* 0x009896800000895d */ /* 0x004fea0003900000 */
[----:B------:R-:W2:Y:S02]  /*9c80*/  @!P0 SYNCS.PHASECHK.TRANS64 P0, [R0+URZ], R2 ;  /* 0x00000002000085a7 */ /* 0x000ea400080010ff */
[----:B--2---:R-:W-:Y:S05]  /*9c90*/  @!P0 BRA `(.L_x_131) ;  /* 0xfffffffc00f08947 */ /* 0x004fea000383ffff */
[----:B------:R-:W-:Y:S05]  /*9ca0*/  BRA `(.L_x_132) ;  /* 0xffffff8c00b07947 */ /* 0x000fea000383ffff */
.L_x_35:
[----:B------:R-:W-:-:S07]  /*9cb0*/  MOV R0, UR5 ;  /* 0x0000000500007c02 */ /* 0x000fce0008000f00 */
.L_x_133:
[----:B-1----:R1:W2:Y:S02]  /*9cc0*/  SYNCS.PHASECHK.TRANS64.TRYWAIT P0, [R0+URZ], R2 ;  /* 0x00000002000075a7 */ /* 0x0022a400080011ff */
[----:B--2---:R-:W-:Y:S05]  /*9cd0*/  @!P0 NANOSLEEP.SYNCS 0x989680 ;  /* 0x009896800000895d */ /* 0x004fea0003900000 */
[----:B------:R-:W2:Y:S02]  /*9ce0*/  @!P0 SYNCS.PHASECHK.TRANS64 P0, [R0+URZ], R2 ;  /* 0x00000002000085a7 */ /* 0x000ea400080010ff */
[----:B--2---:R-:W-:Y:S05]  /*9cf0*/  @!P0 BRA `(.L_x_133) ;  /* 0xfffffffc00f08947 */ /* 0x004fea000383ffff */
[----:B------:R-:W-:Y:S05]  /*9d00*/  BRA `(.L_x_134) ;  /* 0xffffff8c00c07947 */ /* 0x000fea000383ffff */
.L_x_36:
[----:B------:R-:W-:-:S07]  /*9d10*/  MOV R0, UR5 ;  /* 0x0000000500007c02 */ /* 0x000fce0008000f00 */
.L_x_135:
[----:B-1----:R1:W2:Y:S02]  /*9d20*/  SYNCS.PHASECHK.TRANS64.TRYWAIT P0, [R0+URZ], R2 ;  /* 0x00000002000075a7 */ /* 0x0022a400080011ff */
[----:B--2---:R-:W-:Y:S05]  /*9d30*/  @!P0 NANOSLEEP.SYNCS 0x989680 ;  /* 0x009896800000895d */ /* 0x004fea0003900000 */
[----:B------:R-:W2:Y:S02]  /*9d40*/  @!P0 SYNCS.PHASECHK.TRANS64 P0, [R0+URZ], R2 ;  /* 0x00000002000085a7 */ /* 0x000ea400080010ff */
[----:B--2---:R-:W-:Y:S05]  /*9d50*/  @!P0 BRA `(.L_x_135) ;  /* 0xfffffffc00f08947 */ /* 0x004fea000383ffff */
[----:B------:R-:W-:Y:S05]  /*9d60*/  BRA `(.L_x_136) ;  /* 0xffffff8c00d07947 */ /* 0x000fea000383ffff */
.L_x_37:
[----:B------:R-:W-:-:S07]  /*9d70*/  MOV R0, UR5 ;  /* 0x0000000500007c02 */ /* 0x000fce0008000f00 */
.L_x_137:
[----:B-1----:R1:W2:Y:S02]  /*9d80*/  SYNCS.PHASECHK.TRANS64.TRYWAIT P0, [R0+URZ], R2 ;  /* 0x00000002000075a7 */ /* 0x0022a400080011ff */
[----:B--2---:R-:W-:Y:S05]  /*9d90*/  @!P0 NANOSLEEP.SYNCS 0x989680 ;  /* 0x009896800000895d */ /* 0x004fea0003900000 */
[----:B------:R-:W2:Y:S02]  /*9da0*/  @!P0 SYNCS.PHASECHK.TRANS64 P0, [R0+URZ], R2 ;  /* 0x00000002000085a7 */ /* 0x000ea400080010ff */
[----:B--2---:R-:W-:Y:S05]  /*9db0*/  @!P0 BRA `(.L_x_137) ;  /* 0xfffffffc00f08947 */ /* 0x004fea000383ffff */
[----:B------:R-:W-:Y:S05]  /*9dc0*/  BRA `(.L_x_138) ;  /* 0xffffff8c00e07947 */ /* 0x000fea000383ffff */
.L_x_40:
[----:B------:R-:W-:-:S07]  /*9dd0*/  MOV R4, UR4 ;  /* 0x0000000400047c02 */ /* 0x000fce0008000f00 */
.L_x_139:
[----:B--2---:R2:W3:Y:S02]  /*9de0*/  SYNCS.PHASECHK.TRANS64.TRYWAIT P1, [R4+URZ+0xb8], R6 ;  /* 0x0000b806040075a7 */ /* 0x0044e400080211ff */
[----:B---3--:R-:W-:Y:S05]  /*9df0*/  @!P1 NANOSLEEP.SYNCS 0x989680 ;  /* 0x009896800000995d */ /* 0x008fea0003900000 */
[----:B------:R-:W3:Y:S02]  /*9e00*/  @!P1 SYNCS.PHASECHK.TRANS64 P1, [R4+URZ+0xb8], R6 ;  /* 0x0000b806040095a7 */ /* 0x000ee400080210ff */
[----:B---3--:R-:W-:Y:S05]  /*9e10*/  @!P1 BRA `(.L_x_139) ;  /* 0xfffffffc00f09947 */ /* 0x008fea000383ffff */
[----:B------:R-:W-:Y:S05]  /*9e20*/  BRA `(.L_x_140) ;  /* 0xffffff9000507947 */ /* 0x000fea000383ffff */
.L_x_41:
[----:B--2---:R-:W-:-:S07]  /*9e30*/  MOV R4, UR4 ;  /* 0x0000000400047c02 */ /* 0x004fce0008000f00 */
.L_x_141:
[----:B--2---:R2:W3:Y:S02]  /*9e40*/  SYNCS.PHASECHK.TRANS64.TRYWAIT P1, [R4+URZ+0xb0], R5 ;  /* 0x0000b005040075a7 */ /* 0x0044e400080211ff */
[----:B---3--:R-:W-:Y:S05]  /*9e50*/  @!P1 NANOSLEEP.SYNCS 0x989680 ;  /* 0x009896800000995d */ /* 0x008fea0003900000 */
[----:B------:R-:W3:Y:S02]  /*9e60*/  @!P1 SYNCS.PHASECHK.TRANS64 P1, [R4+URZ+0xb0], R5 ;  /* 0x0000b005040095a7 */ /* 0x000ee400080210ff */
[----:B---3--:R-:W-:Y:S05]  /*9e70*/  @!P1 BRA `(.L_x_141) ;  /* 0xfffffffc00f09947 */ /* 0x008fea000383ffff */
[----:B------:R-:W-:Y:S05]  /*9e80*/  BRA `(.L_x_142) ;  /* 0xffffff9000587947 */ /* 0x000fea000383ffff */
.L_x_49:
[----:B------:R-:W-:-:S07]  /*9e90*/  MOV R0, UR20 ;  /* 0x0000001400007c02 */ /* 0x000fce0008000f00 */
.L_x_143:
[----:B-1----:R1:W2:Y:S02]  /*9ea0*/  SYNCS.PHASECHK.TRANS64.TRYWAIT P0, [R0+URZ+0xb0], R4 ;  /* 0x0000b004000075a7 */ /* 0x0022a400080011ff */
[----:B--2---:R-:W-:Y:S05]  /*9eb0*/  @!P0 NANOSLEEP.SYNCS 0x989680 ;  /* 0x009896800000895d */ /* 0x004fea0003900000 */
[----:B------:R-:W2:Y:S02]  /*9ec0*/  @!P0 SYNCS.PHASECHK.TRANS64 P0, [R0+URZ+0xb0], R4 ;  /* 0x0000b004000085a7 */ /* 0x000ea400080010ff */
[----:B--2---:R-:W-:Y:S05]  /*9ed0*/  @!P0 BRA `(.L_x_143) ;  /* 0xfffffffc00f08947 */ /* 0x004fea000383ffff */
[----:B------:R-:W-:Y:S05]  /*9ee0*/  BRA `(.L_x_144) ;  /* 0xffffff9400e47947 */ /* 0x000fea000383ffff */
.L_x_50:
[----:B------:R-:W-:-:S07]  /*9ef0*/  MOV R4, UR24 ;  /* 0x0000001800047c02 */ /* 0x000fce0008000f00 */
.L_x_145:
[----:B-1----:R1:W2:Y:S02]  /*9f00*/  SYNCS.PHASECHK.TRANS64.TRYWAIT P0, [R4+URZ+0xd0], R0 ;  /* 0x0000d000040075a7 */ /* 0x0022a400080011ff */
[----:B--2---:R-:W-:Y:S05]  /*9f10*/  @!P0 NANOSLEEP.SYNCS 0x989680 ;  /* 0x009896800000895d */ /* 0x004fea0003900000 */
[----:B------:R-:W2:Y:S02]  /*9f20*/  @!P0 SYNCS.PHASECHK.TRANS64 P0, [R4+URZ+0xd0], R0 ;  /* 0x0000d000040085a7 */ /* 0x000ea400080010ff */
[----:B--2---:R-:W-:Y:S05]  /*9f30*/  @!P0 BRA `(.L_x_145) ;  /* 0xfffffffc00f08947 */ /* 0x004fea000383ffff */
[----:B------:R-:W-:Y:S05]  /*9f40*/  BRA `(.L_x_146) ;  /* 0xffffff9800007947 */ /* 0x000fea000383ffff */
.L_x_53:
[----:B-1----:R-:W-:Y:S07]  /*9f50*/  MOV R0, UR18 ;  /* 0x0000001200007c02 */ /* 0x002fee0008000f00 */
.L_x_147:
[----:B-1----:R1:W2:Y:S02]  /*9f60*/  SYNCS.PHASECHK.TRANS64.TRYWAIT P0, [R0+URZ], R5 ;  /* 0x00000005000075a7 */ /* 0x0022a400080011ff */
[----:B--2---:R-:W-:Y:S05]  /*9f70*/  @!P0 NANOSLEEP.SYNCS 0x989680 ;  /* 0x009896800000895d */ /* 0x004fea0003900000 */
[----:B------:R-:W2:Y:S02]  /*9f80*/  @!P0 SYNCS.PHASECHK.TRANS64 P0, [R0+URZ], R5 ;  /* 0x00000005000085a7 */ /* 0x000ea400080010ff */
[----:B--2---:R-:W-:Y:S05]  /*9f90*/  @!P0 BRA `(.L_x_147) ;  /* 0xfffffffc00f08947 */ /* 0x004fea000383ffff */
[----:B------:R-:W-:Y:S05]  /*9fa0*/  BRA `(.L_x_52) ;  /* 0xffffff9800247947 */ /* 0x000fea000383ffff */
.L_x_56:
[----:B------:R-:W-:-:S07]  /*9fb0*/  MOV R0, UR4 ;  /* 0x0000000400007c02 */ /* 0x000fce0008000f00 */
.L_x_148:
[----:B-1----:R1:W3:Y:S02]  /*9fc0*/  SYNCS.PHASECHK.TRANS64.TRYWAIT P0, [R0+URZ], R2 ;  /* 0x00000002000075a7 */ /* 0x0022e400080011ff */
[----:B---3--:R-:W-:Y:S05]  /*9fd0*/  @!P0 NANOSLEEP.SYNCS 0x989680 ;  /* 0x009896800000895d */ /* 0x008fea0003900000 */
[----:B------:R-:W3:Y:S02]  /*9fe0*/  @!P0 SYNCS.PHASECHK.TRANS64 P0, [R0+URZ], R2 ;  /* 0x00000002000085a7 */ /* 0x000ee400080010ff */
[----:B---3--:R-:W-:Y:S05]  /*9ff0*/  @!P0 BRA `(.L_x_148) ;  /* 0xfffffffc00f08947 */ /* 0x008fea000383ffff */
[----:B------:R-:W-:Y:S05]  /*a000*/  BRA `(.L_x_149) ;  /* 0xffffff9c00207947 */ /* 0x000fea000383ffff */
.L_x_57:
[----:B------:R-:W-:-:S07]  /*a010*/  MOV R0, UR4 ;  /* 0x0000000400007c02 */ /* 0x000fce0008000f00 */
.L_x_150:
[----:B-1----:R1:W2:Y:S02]  /*a020*/  SYNCS.PHASECHK.TRANS64.TRYWAIT P0, [R0+URZ], R2 ;  /* 0x00000002000075a7 */ /* 0x0022a400080011ff */
[----:B--2---:R-:W-:Y:S05]  /*a030*/  @!P0 NANOSLEEP.SYNCS 0x989680 ;  /* 0x009896800000895d */ /* 0x004fea0003900000 */
[----:B------:R-:W2:Y:S02]  /*a040*/  @!P0 SYNCS.PHASECHK.TRANS64 P0, [R0+URZ], R2 ;  /* 0x00000002000085a7 */ /* 0x000ea400080010ff */
[----:B--2---:R-:W-:Y:S05]  /*a050*/  @!P0 BRA `(.L_x_150) ;  /* 0xfffffffc00f08947 */ /* 0x004fea000383ffff */
[----:B------:R-:W-:Y:S05]  /*a060*/  BRA `(.L_x_151) ;  /* 0xffffff9c002c7947 */ /* 0x000fea000383ffff */
.L_x_62:
[----:B------:R-:W-:Y:S07]  /*a070*/  MOV R0, UR20 ;  /* 0x0000001400007c02 */ /* 0x000fee0008000f00 */
.L_x_152:
[----:B-1----:R1:W2:Y:S02]  /*a080*/  SYNCS.PHASECHK.TRANS64.TRYWAIT P0, [R0+URZ+0xb0], R2 ;  /* 0x0000b002000075a7 */ /* 0x0022a400080011ff */
[----:B--2---:R-:W-:Y:S05]  /*a090*/  @!P0 NANOSLEEP.SYNCS 0x989680 ;  /* 0x009896800000895d */ /* 0x004fea0003900000 */
[----:B------:R-:W2:Y:S02]  /*a0a0*/  @!P0 SYNCS.PHASECHK.TRANS64 P0, [R0+URZ+0xb0], R2 ;  /* 0x0000b002000085a7 */ /* 0x000ea400080010ff */
[----:B--2---:R-:W-:Y:S05]  /*a0b0*/  @!P0 BRA `(.L_x_152) ;  /* 0xfffffffc00f08947 */ /* 0x004fea000383ffff */
[----:B------:R-:W-:Y:S05]  /*a0c0*/  BRA `(.L_x_153) ;  /* 0xffffffa000887947 */ /* 0x000fea000383ffff */
.L_x_65:
[----:B------:R-:W-:Y:S07]  /*a0d0*/  MOV R0, UR20 ;  /* 0x0000001400007c02 */ /* 0x000fee0008000f00 */
.L_x_154:
[----:B-1----:R1:W2:Y:S02]  /*a0e0*/  SYNCS.PHASECHK.TRANS64.TRYWAIT P2, [R0+URZ+0xa8], R2 ;  /* 0x0000a802000075a7 */ /* 0x0022a400080411ff */
[----:B--2---:R-:W-:Y:S05]  /*a0f0*/  @!P2 NANOSLEEP.SYNCS 0x989680 ;  /* 0x009896800000a95d */ /* 0x004fea0003900000 */
[----:B------:R-:W2:Y:S02]  /*a100*/  @!P2 SYNCS.PHASECHK.TRANS64 P2, [R0+URZ+0xa8], R2 ;  /* 0x0000a8020000a5a7 */ /* 0x000ea400080410ff */
[----:B--2---:R-:W-:Y:S05]  /*a110*/  @!P2 BRA `(.L_x_154) ;  /* 0xfffffffc00f0a947 */ /* 0x004fea000383ffff */
[----:B------:R-:W-:Y:S05]  /*a120*/  BRA `(.L_x_64) ;  /* 0xffffffa400ec7947 */ /* 0x000fea000383ffff */
.L_x_68:
[----:B------:R-:W-:Y:S07]  /*a130*/  MOV R2, UR20 ;  /* 0x0000001400027c02 */ /* 0x000fee0008000f00 */
.L_x_155:
[----:B-1----:R1:W2:Y:S02]  /*a140*/  SYNCS.PHASECHK.TRANS64.TRYWAIT P1, [R2+URZ+0x80], R8 ;  /* 0x00008008020075a7 */ /* 0x0022a400080211ff */
[----:B--2---:R-:W-:Y:S05]  /*a150*/  @!P1 NANOSLEEP.SYNCS 0x989680 ;  /* 0x009896800000995d */ /* 0x004fea0003900000 */
[----:B------:R-:W2:Y:S02]  /*a160*/  @!P1 SYNCS.PHASECHK.TRANS64 P1, [R2+URZ+0x80], R8 ;  /* 0x00008008020095a7 */ /* 0x000ea400080210ff */
[----:B--2---:R-:W-:Y:S05]  /*a170*/  @!P1 BRA `(.L_x_155) ;  /* 0xfffffffc00f09947 */ /* 0x004fea000383ffff */
[----:B------:R-:W-:Y:S05]  /*a180*/  BRA `(.L_x_156) ;  /* 0xffffffa800a07947 */ /* 0x000fea000383ffff */
.L_x_69:
[----:B------:R-:W-:Y:S07]  /*a190*/  MOV R2, UR20 ;  /* 0x0000001400027c02 */ /* 0x000fee0008000f00 */
.L_x_157:
[----:B-1----:R1:W2:Y:S02]  /*a1a0*/  SYNCS.PHASECHK.TRANS64.TRYWAIT P1, [R2+URZ+0x88], R8 ;  /* 0x00008808020075a7 */ /* 0x0022a400080211ff */
[----:B--2---:R-:W-:Y:S05]  /*a1b0*/  @!P1 NANOSLEEP.SYNCS 0x989680 ;  /* 0x009896800000995d */ /* 0x004fea0003900000 */
[----:B------:R-:W2:Y:S02]  /*a1c0*/  @!P1 SYNCS.PHASECHK.TRANS64 P1, [R2+URZ+0x88], R8 ;  /* 0x00008808020095a7 */ /* 0x000ea400080210ff */
[----:B--2---:R-:W-:Y:S05]  /*a1d0*/  @!P1 BRA `(.L_x_157) ;  /* 0xfffffffc00f09947 */ /* 0x004fea000383ffff */
[----:B------:R-:W-:Y:S05]  /*a1e0*/  BRA `(.L_x_158) ;  /* 0xffffffa800e87947 */ /* 0x000fea000383ffff */
.L_x_70:
[----:B------:R-:W-:Y:S07]  /*a1f0*/  MOV R2, UR20 ;  /* 0x0000001400027c02 */ /* 0x000fee0008000f00 */
.L_x_159:
[----:B-1----:R1:W2:Y:S02]  /*a200*/  SYNCS.PHASECHK.TRANS64.TRYWAIT P1, [R2+URZ+0x90], R8 ;  /* 0x00009008020075a7 */ /* 0x0022a400080211ff */
[----:B--2---:R-:W-:Y:S05]  /*a210*/  @!P1 NANOSLEEP.SYNCS 0x989680 ;  /* 0x009896800000995d */ /* 0x004fea0003900000 */
[----:B------:R-:W2:Y:S02]  /*a220*/  @!P1 SYNCS.PHASECHK.TRANS64 P1, [R2+URZ+0x90], R8 ;  /* 0x00009008020095a7 */ /* 0x000ea400080210ff */
[----:B--2---:R-:W-:Y:S05]  /*a230*/  @!P1 BRA `(.L_x_159) ;  /* 0xfffffffc00f09947 */ /* 0x004fea000383ffff */
[----:B------:R-:W-:Y:S05]  /*a240*/  BRA `(.L_x_160) ;  /* 0xffffffac00307947 */ /* 0x000fea000383ffff */
.L_x_71:
[----:B------:R-:W-:Y:S07]  /*a250*/  MOV R0, UR20 ;  /* 0x0000001400007c02 */ /* 0x000fee0008000f00 */
.L_x_161:
[----:B-1----:R1:W2:Y:S02]  /*a260*/  SYNCS.PHASECHK.TRANS64.TRYWAIT P0, [R0+URZ+0x98], R8 ;  /* 0x00009808000075a7 */ /* 0x0022a400080011ff */
[----:B--2---:R-:W-:Y:S05]  /*a270*/  @!P0 NANOSLEEP.SYNCS 0x989680 ;  /* 0x009896800000895d */ /* 0x004fea0003900000 */
[----:B------:R-:W2:Y:S02]  /*a280*/  @!P0 SYNCS.PHASECHK.TRANS64 P0, [R0+URZ+0x98], R8 ;  /* 0x00009808000085a7 */ /* 0x000ea400080010ff */
[----:B--2---:R-:W-:Y:S05]  /*a290*/  @!P0 BRA `(.L_x_161) ;  /* 0xfffffffc00f08947 */ /* 0x004fea000383ffff */
[----:B------:R-:W-:Y:S05]  /*a2a0*/  BRA `(.L_x_162) ;  /* 0xffffffac00787947 */ /* 0x000fea000383ffff */
.L_x_73:
[----:B------:R-:W-:-:S07]  /*a2b0*/  MOV R0, UR20 ;  /* 0x0000001400007c02 */ /* 0x000fce0008000f00 */
.L_x_163:
[----:B--2---:R2:W3:Y:S02]  /*a2c0*/  SYNCS.PHASECHK.TRANS64.TRYWAIT P0, [R0+URZ+0x80], R2 ;  /* 0x00008002000075a7 */ /* 0x0044e400080011ff */
[----:B---3--:R-:W-:Y:S05]  /*a2d0*/  @!P0 NANOSLEEP.SYNCS 0x989680 ;  /* 0x009896800000895d */ /* 0x008fea0003900000 */
[----:B------:R-:W3:Y:S02]  /*a2e0*/  @!P0 SYNCS.PHASECHK.TRANS64 P0, [R0+URZ+0x80], R2 ;  /* 0x00008002000085a7 */ /* 0x000ee400080010ff */
[----:B---3--:R-:W-:Y:S05]  /*a2f0*/  @!P0 BRA `(.L_x_163) ;  /* 0xfffffffc00f08947 */ /* 0x008fea000383ffff */
[----:B------:R-:W-:Y:S05]  /*a300*/  BRA `(.L_x_164) ;  /* 0xffffffac00dc7947 */ /* 0x000fea000383ffff */
.L_x_74:
[----:B--2---:R-:W-:-:S07]  /*a310*/  MOV R0, UR20 ;  /* 0x0000001400007c02 */ /* 0x004fce0008000f00 */
.L_x_165:
[----:B--2---:R2:W3:Y:S02]  /*a320*/  SYNCS.PHASECHK.TRANS64.TRYWAIT P0, [R0+URZ+0x88], R2 ;  /* 0x00008802000075a7 */ /* 0x0044e400080011ff */
[----:B---3--:R-:W-:Y:S05]  /*a330*/  @!P0 NANOSLEEP.SYNCS 0x989680 ;  /* 0x009896800000895d */ /* 0x008fea0003900000 */
[----:B------:R-:W3:Y:S02]  /*a340*/  @!P0 SYNCS.PHASECHK.TRANS64 P0, [R0+URZ+0x88], R2 ;  /* 0x00008802000085a7 */ /* 0x000ee400080010ff */
[----:B---3--:R-:W-:Y:S05]  /*a350*/  @!P0 BRA `(.L_x_165) ;  /* 0xfffffffc00f08947 */ /* 0x008fea000383ffff */
[----:B------:R-:W-:Y:S05]  /*a360*/  BRA `(.L_x_166) ;  /* 0xffffffac00cc7947 */ /* 0x000fea000383ffff */
.L_x_75:
[----:B--2---:R-:W-:-:S07]  /*a370*/  MOV R0, UR20 ;  /* 0x0000001400007c02 */ /* 0x004fce0008000f00 */
.L_x_167:
[----:B--2---:R2:W3:Y:S02]  /*a380*/  SYNCS.PHASECHK.TRANS64.TRYWAIT P0, [R0+URZ+0x90], R2 ;  /* 0x00009002000075a7 */ /* 0x0044e400080011ff */
[----:B---3--:R-:W-:Y:S05]  /*a390*/  @!P0 NANOSLEEP.SYNCS 0x989680 ;  /* 0x009896800000895d */ /* 0x008fea0003900000 */
[----:B------:R-:W3:Y:S02]  /*a3a0*/  @!P0 SYNCS.PHASECHK.TRANS64 P0, [R0+URZ+0x90], R2 ;  /* 0x00009002000085a7 */ /* 0x000ee400080010ff */
[----:B---3--:R-:W-:Y:S05]  /*a3b0*/  @!P0 BRA `(.L_x_167) ;  /* 0xfffffffc00f08947 */ /* 0x008fea000383ffff */
[----:B------:R-:W-:Y:S05]  /*a3c0*/  BRA `(.L_x_168) ;  /* 0xffffffac00bc7947 */ /* 0x000fea000383ffff */
.L_x_77:
[----:B------:R-:W-:Y:S07]  /*a3d0*/  MOV R0, UR49 ;  /* 0x0000003100007c02 */ /* 0x000fee0008000f00 */
.L_x_169:
[----:B-1----:R1:W2:Y:S02]  /*a3e0*/  SYNCS.PHASECHK.TRANS64.TRYWAIT P0, [R0+URZ+0xb0], R2 ;  /* 0x0000b002000075a7 */ /* 0x0022a400080011ff */
[----:B--2---:R-:W-:Y:S05]  /*a3f0*/  @!P0 NANOSLEEP.SYNCS 0x989680 ;  /* 0x009896800000895d */ /* 0x004fea0003900000 */
[----:B------:R-:W2:Y:S02]  /*a400*/  @!P0 SYNCS.PHASECHK.TRANS64 P0, [R0+URZ+0xb0], R2 ;  /* 0x0000b002000085a7 */ /* 0x000ea400080010ff */
[----:B--2---:R-:W-:Y:S05]  /*a410*/  @!P0 BRA `(.L_x_169) ;  /* 0xfffffffc00f08947 */ /* 0x004fea000383ffff */
[----:B------:R-:W-:Y:S05]  /*a420*/  BRA `(.L_x_170) ;  /* 0xffffffb000947947 */ /* 0x000fea000383ffff */
.L_x_88:
[----:B-1----:R-:W-:Y:S04]  /*a430*/  MOV R2, UR49 ;  /* 0x0000003100027c02 */ /* 0x002fe80008000f00 */
[----:B------:R1:W2:Y:S03]  /*a440*/  SYNCS.PHASECHK.TRANS64.TRYWAIT P1, [R2+URZ+0x60], R3 ;  /* 0x00006003020075a7 */ /* 0x0002a600080211ff */
[----:B--2---:R-:W-:Y:S05]  /*a450*/  @!P1 NANOSLEEP.SYNCS 0x989680 ;  /* 0x009896800000995d */ /* 0x004fea0003900000 */
[----:B------:R-:W2:Y:S02]  /*a460*/  @!P1 SYNCS.PHASECHK.TRANS64 P1, [R2+URZ+0x60], R3 ;  /* 0x00006003020095a7 */ /* 0x000ea400080210ff */
[----:B--2---:R-:W-:Y:S05]  /*a470*/  @!P1 BRA `(.L_x_88) ;  /* 0xfffffffc00ec9947 */ /* 0x004fea000383ffff */
[----:B------:R-:W-:Y:S05]  /*a480*/  BRA `(.L_x_87) ;  /* 0xffffffc000807947 */ /* 0x000fea000383ffff */
.L_x_90:
[----:B-1----:R1:W4:Y:S02]  /*a490*/  SYNCS.PHASECHK.TRANS64.TRYWAIT P0, [R56+URZ+0xc0], R0 ;  /* 0x0000c000380075a7 */ /* 0x00232400080011ff */
[----:B----4-:R-:W-:Y:S05]  /*a4a0*/  @!P0 NANOSLEEP.SYNCS 0x989680 ;  /* 0x009896800000895d */ /* 0x010fea0003900000 */
[----:B------:R-:W4:Y:S02]  /*a4b0*/  @!P0 SYNCS.PHASECHK.TRANS64 P0, [R56+URZ+0xc0], R0 ;  /* 0x0000c000380085a7 */ /* 0x000f2400080010ff */
[----:B----4-:R-:W-:Y:S05]  /*a4c0*/  @!P0 BRA `(.L_x_90) ;  /* 0xfffffffc00f08947 */ /* 0x010fea000383ffff */
[----:B------:R-:W-:Y:S05]  /*a4d0*/  BRA `(.L_x_89) ;  /* 0xffffffc000a87947 */ /* 0x000fea000383ffff */
.L_x_99:
[----:B---3--:R3:W4:Y:S02]  /*a4e0*/  SYNCS.PHASECHK.TRANS64.TRYWAIT P0, [R2+URZ+0x60], R0 ;  /* 0x00006000020075a7 */ /* 0x00872400080011ff */
[----:B----4-:R-:W-:Y:S05]  /*a4f0*/  @!P0 NANOSLEEP.SYNCS 0x989680 ;  /* 0x009896800000895d */ /* 0x010fea0003900000 */
[----:B------:R-:W4:Y:S02]  /*a500*/  @!P0 SYNCS.PHASECHK.TRANS64 P0, [R2+URZ+0x60], R0 ;  /* 0x00006000020085a7 */ /* 0x000f2400080010ff */
[----:B----4-:R-:W-:Y:S05]  /*a510*/  @!P0 BRA `(.L_x_99) ;  /* 0xfffffffc00f08947 */ /* 0x010fea000383ffff */
[----:B------:R-:W-:Y:S05]  /*a520*/  BRA `(.L_x_98) ;  /* 0xffffffcc00907947 */ /* 0x000fea000383ffff */
.L_x_107:
[----:B-1----:R1:W3:Y:S02]  /*a530*/  SYNCS.PHASECHK.TRANS64.TRYWAIT P0, [R6+URZ+0x60], R5 ;  /* 0x00006005060075a7 */ /* 0x0022e400080011ff */
[----:B---3--:R-:W-:Y:S05]  /*a540*/  @!P0 NANOSLEEP.SYNCS 0x989680 ;  /* 0x009896800000895d */ /* 0x008fea0003900000 */
[----:B------:R-:W3:Y:S02]  /*a550*/  @!P0 SYNCS.PHASECHK.TRANS64 P0, [R6+URZ+0x60], R5 ;  /* 0x00006005060085a7 */ /* 0x000ee400080010ff */
[----:B---3--:R-:W-:Y:S05]  /*a560*/  @!P0 BRA `(.L_x_107) ;  /* 0xfffffffc00f08947 */ /* 0x008fea000383ffff */
[----:B------:R-:W-:Y:S05]  /*a570*/  BRA `(.L_x_106) ;  /* 0xffffffd8009c7947 */ /* 0x000fea000383ffff */
.L_x_115:
[----:B---3--:R3:W4:Y:S02]  /*a580*/  SYNCS.PHASECHK.TRANS64.TRYWAIT P0, [R2+URZ+0x60], R5 ;  /* 0x00006005020075a7 */ /* 0x00872400080011ff */
[----:B----4-:R-:W-:Y:S05]  /*a590*/  @!P0 NANOSLEEP.SYNCS 0x989680 ;  /* 0x009896800000895d */ /* 0x010fea0003900000 */
[----:B------:R-:W4:Y:S02]  /*a5a0*/  @!P0 SYNCS.PHASECHK.TRANS64 P0, [R2+URZ+0x60], R5 ;  /* 0x00006005020085a7 */ /* 0x000f2400080010ff */
[----:B----4-:R-:W-:Y:S05]  /*a5b0*/  @!P0 BRA `(.L_x_115) ;  /* 0xfffffffc00f08947 */ /* 0x010fea000383ffff */
[----:B------:R-:W-:Y:S05]  /*a5c0*/  BRA `(.L_x_114) ;  /* 0xffffffe400a47947 */ /* 0x000fea000383ffff */
        .weak           $__internal_0_$__cuda_sm10x_tcgen05_guardrail_trap_col_being_dealloced_not_returned_by_alloc
        .type           $__internal_0_$__cuda_sm10x_tcgen05_guardrail_trap_col_being_dealloced_not_returned_by_alloc,@function
        .size           $__internal_0_$__cuda_sm10x_tcgen05_guardrail_trap_col_being_dealloced_not_returned_by_alloc,($__internal_1_$__cuda_sm10x_tcgen05_guardrail_trap_phase_invalid_during_alloc - $__internal_0_$__cuda_sm10x_tcgen05_guardrail_trap_col_being_dealloced_not_returned_by_alloc)
$__internal_0_$__cuda_sm10x_tcgen05_guardrail_trap_col_being_dealloced_not_returned_by_alloc:
[----:B------:R-:W-:Y:S05]  /*a5d0*/  BPT.TRAP 0x1 ;  /* 0x000000040000795c */ /* 0x000fea0000300000 */
[----:B------:R-:W-:-:S04]  /*a5e0*/  HFMA2 R3, -RZ, RZ, 0, 0 ;  /* 0x00000000ff037431 */ /* 0x000fc800000001ff */
[----:B------:R-:W-:Y:S05]  /*a5f0*/  RET.REL.NODEC R2 `(_ZN7cutlass13device_kernelINS_4conv6kernel13ConvUniversalINS1_16ConvProblemShapeILNS1_8OperatorE1ELi3EEENS1_10collective14CollectiveConvINS1_47MainloopSm100TmaUmmaWarpSpecializedImplicitGemmILS5_1ELi6ELi3ELi1ELi2EN4cute5tupleIJNSA_1CILi1EEESD_SD_EEEEENSB_IJNSC_ILi128EEESG_NSB_IJNSC_ILi64EEEEEEEEENS_10bfloat16_tESK_NSA_8TiledMMAINSA_8MMA_AtomIJNSA_20SM100_MMA_F16BF16_SSISK_SK_fLi128ELi128ELNSA_4UMMA5MajorE0ELSP_1ELNSO_7ScaleInE0ELSQ_0EEEEEENSA_6LayoutISE_NSB_IJNSC_ILi0EEESU_SU_EEEEENSB_IJNSA_10UnderscoreESX_SX_EEEEENS7_6detail27Sm100ImplicitGemmTileTraitsINSA_20SM90_TMA_LOAD_IM2COLENSA_14ComposedLayoutINSA_7SwizzleILi3ELi4ELi3EEENSA_18smem_ptr_flag_bitsILi16EEENST_INSB_IJNSC_ILi8EEESH_EEENSB_IJSH_SD_EEEEEEEvEENS11_INSA_13SM90_TMA_LOADENS13_IS15_S17_NST_INSB_IJSH_S18_EEENSB_IJSD_SH_EEEEEEEvEEEENS_8epilogue10collective18CollectiveEpilogueINS1L_23Sm100TmaWarpSpecializedILi4ELi2ELi32ELb1ELb0EEEJSJ_NSB_IJNST_ISG_SD_EENST_INSC_ILi32EEESD_EEEEESK_NSB_IJNSB_IJllllEEESD_SU_EEESK_S1V_NS1L_6fusion15FusionCallbacksIS1P_NS1W_17LinearCombinationISK_fSK_fLNS_15FloatRoundStyleE2EEESJ_S1T_JEEENSA_5SM1004TMEM4LOAD26SM100_TMEM_LOAD_32dp32b32xES12_NS13_INS14_ILi2ELi4ELi3EEES17_NST_INSB_IJS18_S1R_EEENSB_IJS1R_SD_EEEEEEENSA_39AutoVectorizingCopyWithAssumedAlignmentILi128EEENSA_21SM90_TMA_STORE_IM2COLES2A_S2C_S2C_EEEvvEEEEvNT_6ParamsE) ;  /* 0xffffff5802807950 */ /* 0x000fea0003c3ffff */
        .weak           $__internal_1_$__cuda_sm10x_tcgen05_guardrail_trap_phase_invalid_during_alloc
        .type           $__internal_1_$__cuda_sm10x_tcgen05_guardrail_trap_phase_invalid_during_alloc,@function
        .size           $__internal_1_$__cuda_sm10x_tcgen05_guardrail_trap_phase_invalid_during_alloc,($__internal_2_$__cuda_sm10x_tcgen05_guardrail_trap_unallocated_columns_being_dealloced - $__internal_1_$__cuda_sm10x_tcgen05_guardrail_trap_phase_invalid_during_alloc)
$__internal_1_$__cuda_sm10x_tcgen05_guardrail_trap_phase_invalid_during_alloc:
[----:B------:R-:W-:Y:S05]  /*a600*/  BPT.TRAP 0x1 ;  /* 0x000000040000795c */ /* 0x000fea0000300000 */
[----:B------:R-:W-:-:S04]  /*a610*/  MOV R3, 0x0 ;  /* 0x0000000000037802 */ /* 0x000fc80000000f00 */
[----:B------:R-:W-:Y:S05]  /*a620*/  RET.REL.NODEC R2 `(_ZN7cutlass13device_kernelINS_4conv6kernel13ConvUniversalINS1_16ConvProblemShapeILNS1_8OperatorE1ELi3EEENS1_10collective14CollectiveConvINS1_47MainloopSm100TmaUmmaWarpSpecializedImplicitGemmILS5_1ELi6ELi3ELi1ELi2EN4cute5tupleIJNSA_1CILi1EEESD_SD_EEEEENSB_IJNSC_ILi128EEESG_NSB_IJNSC_ILi64EEEEEEEEENS_10bfloat16_tESK_NSA_8TiledMMAINSA_8MMA_AtomIJNSA_20SM100_MMA_F16BF16_SSISK_SK_fLi128ELi128ELNSA_4UMMA5MajorE0ELSP_1ELNSO_7ScaleInE0ELSQ_0EEEEEENSA_6LayoutISE_NSB_IJNSC_ILi0EEESU_SU_EEEEENSB_IJNSA_10UnderscoreESX_SX_EEEEENS7_6detail27Sm100ImplicitGemmTileTraitsINSA_20SM90_TMA_LOAD_IM2COLENSA_14ComposedLayoutINSA_7SwizzleILi3ELi4ELi3EEENSA_18smem_ptr_flag_bitsILi16EEENST_INSB_IJNSC_ILi8EEESH_EEENSB_IJSH_SD_EEEEEEEvEENS11_INSA_13SM90_TMA_LOADENS13_IS15_S17_NST_INSB_IJSH_S18_EEENSB_IJSD_SH_EEEEEEEvEEEENS_8epilogue10collective18CollectiveEpilogueINS1L_23Sm100TmaWarpSpecializedILi4ELi2ELi32ELb1ELb0EEEJSJ_NSB_IJNST_ISG_SD_EENST_INSC_ILi32EEESD_EEEEESK_NSB_IJNSB_IJllllEEESD_SU_EEESK_S1V_NS1L_6fusion15FusionCallbacksIS1P_NS1W_17LinearCombinationISK_fSK_fLNS_15FloatRoundStyleE2EEESJ_S1T_JEEENSA_5SM1004TMEM4LOAD26SM100_TMEM_LOAD_32dp32b32xES12_NS13_INS14_ILi2ELi4ELi3EEES17_NST_INSB_IJS18_S1R_EEENSB_IJS1R_SD_EEEEEEENSA_39AutoVectorizingCopyWithAssumedAlignmentILi128EEENSA_21SM90_TMA_STORE_IM2COLES2A_S2C_S2C_EEEvvEEEEvNT_6ParamsE) ;  /* 0xffffff5802747950 */ /* 0x000fea0003c3ffff */
        .weak           $__internal_2_$__cuda_sm10x_tcgen05_guardrail_trap_unallocated_columns_being_dealloced
        .type           $__internal_2_$__cuda_sm10x_tcgen05_guardrail_trap_unallocated_columns_being_dealloced,@function
        .size           $__internal_2_$__cuda_sm10x_tcgen05_guardrail_trap_unallocated_columns_being_dealloced,(.L_x_172 - $__internal_2_$__cuda_sm10x_tcgen05_guardrail_trap_unallocated_columns_being_dealloced)
$__internal_2_$__cuda_sm10x_tcgen05_guardrail_trap_unallocated_columns_being_dealloced:
[----:B------:R-:W-:Y:S05]  /*a630*/  BPT.TRAP 0x1 ;  /* 0x000000040000795c */ /* 0x000fea0000300000 */
[----:B------:R-:W-:-:S04]  /*a640*/  HFMA2 R3, -RZ, RZ, 0, 0 ;  /* 0x00000000ff037431 */ /* 0x000fc800000001ff */
[----:B------:R-:W-:Y:S05]  /*a650*/  RET.REL.NODEC R2 `(_ZN7cutlass13device_kernelINS_4conv6kernel13ConvUniversalINS1_16ConvProblemShapeILNS1_8OperatorE1ELi3EEENS1_10collective14CollectiveConvINS1_47MainloopSm100TmaUmmaWarpSpecializedImplicitGemmILS5_1ELi6ELi3ELi1ELi2EN4cute5tupleIJNSA_1CILi1EEESD_SD_EEEEENSB_IJNSC_ILi128EEESG_NSB_IJNSC_ILi64EEEEEEEEENS_10bfloat16_tESK_NSA_8TiledMMAINSA_8MMA_AtomIJNSA_20SM100_MMA_F16BF16_SSISK_SK_fLi128ELi128ELNSA_4UMMA5MajorE0ELSP_1ELNSO_7ScaleInE0ELSQ_0EEEEEENSA_6LayoutISE_NSB_IJNSC_ILi0EEESU_SU_EEEEENSB_IJNSA_10UnderscoreESX_SX_EEEEENS7_6detail27Sm100ImplicitGemmTileTraitsINSA_20SM90_TMA_LOAD_IM2COLENSA_14ComposedLayoutINSA_7SwizzleILi3ELi4ELi3EEENSA_18smem_ptr_flag_bitsILi16EEENST_INSB_IJNSC_ILi8EEESH_EEENSB_IJSH_SD_EEEEEEEvEENS11_INSA_13SM90_TMA_LOADENS13_IS15_S17_NST_INSB_IJSH_S18_EEENSB_IJSD_SH_EEEEEEEvEEEENS_8epilogue10collective18CollectiveEpilogueINS1L_23Sm100TmaWarpSpecializedILi4ELi2ELi32ELb1ELb0EEEJSJ_NSB_IJNST_ISG_SD_EENST_INSC_ILi32EEESD_EEEEESK_NSB_IJNSB_IJllllEEESD_SU_EEESK_S1V_NS1L_6fusion15FusionCallbacksIS1P_NS1W_17LinearCombinationISK_fSK_fLNS_15FloatRoundStyleE2EEESJ_S1T_JEEENSA_5SM1004TMEM4LOAD26SM100_TMEM_LOAD_32dp32b32xES12_NS13_INS14_ILi2ELi4ELi3EEES17_NST_INSB_IJS18_S1R_EEENSB_IJS1R_SD_EEEEEEENSA_39AutoVectorizingCopyWithAssumedAlignmentILi128EEENSA_21SM90_TMA_STORE_IM2COLES2A_S2C_S2C_EEEvvEEEEvNT_6ParamsE) ;  /* 0xffffff5802687950 */ /* 0x000fea0003c3ffff */
.L_x_171:
[----:B------:R-:W-:-:S00]  /*a660*/  BRA `(.L_x_171) ;  /* 0xfffffffc00fc7947 */ /* 0x000fc0000383ffff */
[----:B------:R-:W-:-:S00]  /*a670*/  NOP ;  /* 0x0000000000007918 */ /* 0x000fc00000000000 */
        /* <DEDUP_REMOVED lines=8> */
.L_x_172:


//--------------------- .nv.global.init           --------------------------
	.section	.nv.global.init,"aw",@progbits
.nv.global.init:
	.type		$str$29,@object
	.size		$str$29,($str$30 - $str$29)
$str$29:
        /*0000*/ 	.byte	0x28, 0x61, 0x64, 0x64, 0x72, 0x65, 0x73, 0x73, 0x20, 0x26, 0x20, 0x6d, 0x61, 0x73, 0x6b, 0x29
        /*0010*/ 	.byte	0x20, 0x3d, 0x3d, 0x20, 0x30, 0x00
	.type		$str$30,@object
	.size		$str$30,($str$28 - $str$30)
$str$30:
        /*0016*/ 	.byte	0x2f, 0x74, 0x6d, 0x70, 0x2f, 0x63, 0x75, 0x74, 0x6c, 0x61, 0x73, 0x73, 0x5f, 0x73, 0x77, 0x65
        /*0026*/ 	.byte	0x65, 0x70, 0x5f, 0x73, 0x72, 0x63, 0x2f, 0x69, 0x6e, 0x63, 0x6c, 0x75, 0x64, 0x65, 0x2f, 0x63
        /*0036*/ 	.byte	0x75, 0x74, 0x65, 0x2f, 0x70, 0x6f, 0x69, 0x6e, 0x74, 0x65, 0x72, 0x5f, 0x66, 0x6c, 0x61, 0x67
        /*0046*/ 	.byte	0x67, 0x65, 0x64, 0x2e, 0x68, 0x70, 0x70, 0x00
	.type		$str$28,@object
	.size		$str$28,($str$27 - $str$28)
$str$28:
        /*004e*/ 	.byte	0x2f, 0x74, 0x6d, 0x70, 0x2f, 0x63, 0x75, 0x74, 0x6c, 0x61, 0x73, 0x73, 0x5f, 0x73, 0x77, 0x65
        /*005e*/ 	.byte	0x65, 0x70, 0x5f, 0x73, 0x72, 0x63, 0x2f, 0x69, 0x6e, 0x63, 0x6c, 0x75, 0x64, 0x65, 0x2f, 0x63
        /*006e*/ 	.byte	0x75, 0x74, 0x65, 0x2f, 0x61, 0x74, 0x6f, 0x6d, 0x2f, 0x63, 0x6f, 0x70, 0x79, 0x5f, 0x74, 0x72
        /*007e*/ 	.byte	0x61, 0x69, 0x74, 0x73, 0x5f, 0x73, 0x6d, 0x31, 0x30, 0x30, 0x2e, 0x68, 0x70, 0x70, 0x00
	.type		$str$27,@object
	.size		$str$27,(__unnamed_1 - $str$27)
$str$27:
        /*008d*/ 	.byte	0x28, 0x28, 0x75, 0x69, 0x6e, 0x74, 0x33, 0x32, 0x5f, 0x74, 0x28, 0x74, 0x68, 0x72, 0x65, 0x61
        /*009d*/ 	.byte	0x64, 0x49, 0x64, 0x78, 0x2e, 0x78, 0x29, 0x20, 0x2f, 0x20, 0x33, 0x32, 0x29, 0x20, 0x25, 0x20
        /*00ad*/ 	.byte	0x34, 0x29, 0x20, 0x3d, 0x3d, 0x20, 0x28, 0x28, 0x28, 0x74, 0x6d, 0x65, 0x6d, 0x5f, 0x61, 0x64
        /*00bd*/ 	.byte	0x64, 0x72, 0x20, 0x3e, 0x3e, 0x20, 0x31, 0x36, 0x29, 0x20, 0x2f, 0x20, 0x33, 0x32, 0x29, 0x20
        /*00cd*/ 	.byte	0x25, 0x20, 0x34, 0x29, 0x00
	.type		__unnamed_1,@object
	.size		__unnamed_1,(__unnamed_2 - __unnamed_1)
__unnamed_1:
        /*00d2*/ 	.byte	0x61, 0x75, 0x74, 0x6f, 0x20, 0x63, 0x75, 0x74, 0x65, 0x3a, 0x3a, 0x61, 0x73, 0x5f, 0x70, 0x6f
        /* <DEDUP_REMOVED lines=24> */
        /*0262*/ 	.byte	0x34, 0x30, 0x39, 0x36, 0x3e, 0x3e, 0x3e, 0x3e, 0x5d, 0x00
	.type		__unnamed_2,@object
	.size		__unnamed_2,(.L_2 - __unnamed_2)
__unnamed_2:
        /* <DEDUP_REMOVED lines=42> */
        /*050c*/ 	.byte	0x3e, 0x3e, 0x5d, 0x00
.L_2:


//--------------------- .nv.shared._ZN7cutlass13device_kernelINS_4conv6kernel13ConvUniversalINS1_16ConvProblemShapeILNS1_8OperatorE1ELi3EEENS1_10collective14CollectiveConvINS1_47MainloopSm100TmaUmmaWarpSpecializedImplicitGemmILS5_1ELi6ELi3ELi1ELi2EN4cute5tupleIJNSA_1CILi1EEESD_SD_EEEEENSB_IJNSC_ILi128EEESG_NSB_IJNSC_ILi64EEEEEEEEENS_10bfloat16_tESK_NSA_8TiledMMAINSA_8MMA_AtomIJNSA_20SM100_MMA_F16BF16_SSISK_SK_fLi128ELi128ELNSA_4UMMA5MajorE0ELSP_1ELNSO_7ScaleInE0ELSQ_0EEEEEENSA_6LayoutISE_NSB_IJNSC_ILi0EEESU_SU_EEEEENSB_IJNSA_10UnderscoreESX_SX_EEEEENS7_6detail27Sm100ImplicitGemmTileTraitsINSA_20SM90_TMA_LOAD_IM2COLENSA_14ComposedLayoutINSA_7SwizzleILi3ELi4ELi3EEENSA_18smem_ptr_flag_bitsILi16EEENST_INSB_IJNSC_ILi8EEESH_EEENSB_IJSH_SD_EEEEEEEvEENS11_INSA_13SM90_TMA_LOADENS13_IS15_S17_NST_INSB_IJSH_S18_EEENSB_IJSD_SH_EEEEEEEvEEEENS_8epilogue10collective18CollectiveEpilogueINS1L_23Sm100TmaWarpSpecializedILi4ELi2ELi32ELb1ELb0EEEJSJ_NSB_IJNST_ISG_SD_EENST_INSC_ILi32EEESD_EEEEESK_NSB_IJNSB_IJllllEEESD_SU_EEESK_S1V_NS1L_6fusion15FusionCallbacksIS1P_NS1W_17LinearCombinationISK_fSK_fLNS_15FloatRoundStyleE2EEESJ_S1T_JEEENSA_5SM1004TMEM4LOAD26SM100_TMEM_LOAD_32dp32b32xES12_NS13_INS14_ILi2ELi4ELi3EEES17_NST_INSB_IJS18_S1R_EEENSB_IJS1R_SD_EEEEEEENSA_39AutoVectorizingCopyWithAssumedAlignmentILi128EEENSA_21SM90_TMA_STORE_IM2COLES2A_S2C_S2C_EEEvvEEEEvNT_6ParamsE --------------------------
	.section	.nv.shared._ZN7cutlass13device_kernelINS_4conv6kernel13ConvUniversalINS1_16ConvProblemShapeILNS1_8OperatorE1ELi3EEENS1_10collective14CollectiveConvINS1_47MainloopSm100TmaUmmaWarpSpecializedImplicitGemmILS5_1ELi6ELi3ELi1ELi2EN4cute5tupleIJNSA_1CILi1EEESD_SD_EEEEENSB_IJNSC_ILi128EEESG_NSB_IJNSC_ILi64EEEEEEEEENS_10bfloat16_tESK_NSA_8TiledMMAINSA_8MMA_AtomIJNSA_20SM100_MMA_F16BF16_SSISK_SK_fLi128ELi128ELNSA_4UMMA5MajorE0ELSP_1ELNSO_7ScaleInE0ELSQ_0EEEEEENSA_6LayoutISE_NSB_IJNSC_ILi0EEESU_SU_EEEEENSB_IJNSA_10UnderscoreESX_SX_EEEEENS7_6detail27Sm100ImplicitGemmTileTraitsINSA_20SM90_TMA_LOAD_IM2COLENSA_14ComposedLayoutINSA_7SwizzleILi3ELi4ELi3EEENSA_18smem_ptr_flag_bitsILi16EEENST_INSB_IJNSC_ILi8EEESH_EEENSB_IJSH_SD_EEEEEEEvEENS11_INSA_13SM90_TMA_LOADENS13_IS15_S17_NST_INSB_IJSH_S18_EEENSB_IJSD_SH_EEEEEEEvEEEENS_8epilogue10collective18CollectiveEpilogueINS1L_23Sm100TmaWarpSpecializedILi4ELi2ELi32ELb1ELb0EEEJSJ_NSB_IJNST_ISG_SD_EENST_INSC_ILi32EEESD_EEEEESK_NSB_IJNSB_IJllllEEESD_SU_EEESK_S1V_NS1L_6fusion15FusionCallbacksIS1P_NS1W_17LinearCombinationISK_fSK_fLNS_15FloatRoundStyleE2EEESJ_S1T_JEEENSA_5SM1004TMEM4LOAD26SM100_TMEM_LOAD_32dp32b32xES12_NS13_INS14_ILi2ELi4ELi3EEES17_NST_INSB_IJS18_S1R_EEENSB_IJS1R_SD_EEEEEEENSA_39AutoVectorizingCopyWithAssumedAlignmentILi128EEENSA_21SM90_TMA_STORE_IM2COLES2A_S2C_S2C_EEEvvEEEEvNT_6ParamsE,"aw",@nobits
	.sectionflags	@""
	.align	16
	.zero		1024


//--------------------- .nv.shared.reserved.0     --------------------------
	.section	.nv.shared.reserved.0,"aw",@nobits
	.weak		__nv_reservedSMEM_offset_0_alias
	.size		__nv_reservedSMEM_offset_0_alias, 0, 64
	.other		__nv_reservedSMEM_offset_0_alias,@"STO_CUDA_RESERVED_SHARED STV_DEFAULT"
__nv_reservedSMEM_offset_0_alias:
	.zero		0
.nv.shared.reserved.0:
	.zero		64
	.weak		__nv_reservedSMEM_tcgen05_partition
	.type		__nv_reservedSMEM_tcgen05_partition,@object
	.size		__nv_reservedSMEM_tcgen05_partition,(.L_0 - __nv_reservedSMEM_tcgen05_partition)
__nv_reservedSMEM_tcgen05_partition:
	.zero		32
.L_0:


//--------------------- .nv.global                --------------------------
	.section	.nv.global,"aw",@nobits
.nv.global:
	.type		_ZN39_INTERNAL_7ecc1ea0_4_k_cu_de1e0fc1_29664cute1_E,@object
	.size		_ZN39_INTERNAL_7ecc1ea0_4_k_cu_de1e0fc1_29664cute1_E,(_ZN39_INTERNAL_7ecc1ea0_4_k_cu_de1e0fc1_29664cuda3std3__45__cpo6cbeginE - _ZN39_INTERNAL_7ecc1ea0_4_k_cu_de1e0fc1_29664cute1_E)
_ZN39_INTERNAL_7ecc1ea0_4_k_cu_de1e0fc1_29664cute1_E:
	.zero		1
	.type		_ZN39_INTERNAL_7ecc1ea0_4_k_cu_de1e0fc1_29664cuda3std3__45__cpo6cbeginE,@object
	.size		_ZN39_INTERNAL_7ecc1ea0_4_k_cu_de1e0fc1_29664cuda3std3__45__cpo6cbeginE,(_ZN39_INTERNAL_7ecc1ea0_4_k_cu_de1e0fc1_29664cuda3std3__48in_placeE - _ZN39_INTERNAL_7ecc1ea0_4_k_cu_de1e0fc1_29664cuda3std3__45__cpo6cbeginE)
_ZN39_INTERNAL_7ecc1ea0_4_k_cu_de1e0fc1_29664cuda3std3__45__cpo6cbeginE:
	.zero		1
	.type		_ZN39_INTERNAL_7ecc1ea0_4_k_cu_de1e0fc1_29664cuda3std3__48in_placeE,@object
	.size		_ZN39_INTERNAL_7ecc1ea0_4_k_cu_de1e0fc1_29664cuda3std3__48in_placeE,(_ZN39_INTERNAL_7ecc1ea0_4_k_cu_de1e0fc1_29664cuda3std6ranges3__45__cpo9iter_moveE - _ZN39_INTERNAL_7ecc1ea0_4_k_cu_de1e0fc1_29664cuda3std3__48in_placeE)
_ZN39_INTERNAL_7ecc1ea0_4_k_cu_de1e0fc1_29664cuda3std3__48in_placeE:
	.zero		1
	.type		_ZN39_INTERNAL_7ecc1ea0_4_k_cu_de1e0fc1_29664cuda3std6ranges3__45__cpo9iter_moveE,@object
	.size		_ZN39_INTERNAL_7ecc1ea0_4_k_cu_de1e0fc1_29664cuda3std6ranges3__45__cpo9iter_moveE,(_ZN39_INTERNAL_7ecc1ea0_4_k_cu_de1e0fc1_29664cuda3std3__45__cpo5beginE - _ZN39_INTERNAL_7ecc1ea0_4_k_cu_de1e0fc1_29664cuda3std6ranges3__45__cpo9iter_moveE)
_ZN39_INTERNAL_7ecc1ea0_4_k_cu_de1e0fc1_29664cuda3std6ranges3__45__cpo9iter_moveE:
	.zero		1
	.type		_ZN39_INTERNAL_7ecc1ea0_4_k_cu_de1e0fc1_29664cuda3std3__45__cpo5beginE,@object
	.size		_ZN39_INTERNAL_7ecc1ea0_4_k_cu_de1e0fc1_29664cuda3std3__45__cpo5beginE,(_ZN39_INTERNAL_7ecc1ea0_4_k_cu_de1e0fc1_29664cuda3std3__441_GLOBAL__N__7ecc1ea0_4_k_cu_de1e0fc1_29666ignoreE - _ZN39_INTERNAL_7ecc1ea0_4_k_cu_de1e0fc1_29664cuda3std3__45__cpo5beginE)
_ZN39_INTERNAL_7ecc1ea0_4_k_cu_de1e0fc1_29664cuda3std3__45__cpo5beginE:
	.zero		1
	.type		_ZN39_INTERNAL_7ecc1ea0_4_k_cu_de1e0fc1_29664cuda3std3__441_GLOBAL__N__7ecc1ea0_4_k_cu_de1e0fc1_29666ignoreE,@object
	.size		_ZN39_INTERNAL_7ecc1ea0_4_k_cu_de1e0fc1_29664cuda3std3__441_GLOBAL__N__7ecc1ea0_4_k_cu_de1e0fc1_29666ignoreE,(_ZN39_INTERNAL_7ecc1ea0_4_k_cu_de1e0fc1_29664cute7productE - _ZN39_INTERNAL_7ecc1ea0_4_k_cu_de1e0fc1_29664cuda3std3__441_GLOBAL__N__7ecc1ea0_4_k_cu_de1e0fc1_29666ignoreE)
_ZN39_INTERNAL_7ecc1ea0_4_k_cu_de1e0fc1_29664cuda3std3__441_GLOBAL__N__7ecc1ea0_4_k_cu_de1e0fc1_29666ignoreE:
	.zero		1
	.type		_ZN39_INTERNAL_7ecc1ea0_4_k_cu_de1e0fc1_29664cute7productE,@object
	.size		_ZN39_INTERNAL_7ecc1ea0_4_k_cu_de1e0fc1_29664cute7productE,(_ZN39_INTERNAL_7ecc1ea0_4_k_cu_de1e0fc1_29664cuda3std3__45__cpo3endE - _ZN39_INTERNAL_7ecc1ea0_4_k_cu_de1e0fc1_29664cute7productE)
_ZN39_INTERNAL_7ecc1ea0_4_k_cu_de1e0fc1_29664cute7productE:
	.zero		1
	.type		_ZN39_INTERNAL_7ecc1ea0_4_k_cu_de1e0fc1_29664cuda3std3__45__cpo3endE,@object
	.size		_ZN39_INTERNAL_7ecc1ea0_4_k_cu_de1e0fc1_29664cuda3std3__45__cpo3endE,(_ZN39_INTERNAL_7ecc1ea0_4_k_cu_de1e0fc1_29664cuda3std3__419piecewise_constructE - _ZN39_INTERNAL_7ecc1ea0_4_k_cu_de1e0fc1_29664cuda3std3__45__cpo3endE)
_ZN39_INTERNAL_7ecc1ea0_4_k_cu_de1e0fc1_29664cuda3std3__45__cpo3endE:
	.zero		1
	.type		_ZN39_INTERNAL_7ecc1ea0_4_k_cu_de1e0fc1_29664cuda3std3__419piecewise_constructE,@object
	.size		_ZN39_INTERNAL_7ecc1ea0_4_k_cu_de1e0fc1_29664cuda3std3__419piecewise_constructE,(_ZN39_INTERNAL_7ecc1ea0_4_k_cu_de1e0fc1_29664cuda3std3__45__cpo4cendE - _ZN39_INTERNAL_7ecc1ea0_4_k_cu_de1e0fc1_29664cuda3std3__419piecewise_constructE)
_ZN39_INTERNAL_7ecc1ea0_4_k_cu_de1e0fc1_29664cuda3std3__419piecewise_constructE:
	.zero		1
	.type		_ZN39_INTERNAL_7ecc1ea0_4_k_cu_de1e0fc1_29664cuda3std3__45__cpo4cendE,@object
	.size		_ZN39_INTERNAL_7ecc1ea0_4_k_cu_de1e0fc1_29664cuda3std3__45__cpo4cendE,(_ZN39_INTERNAL_7ecc1ea0_4_k_cu_de1e0fc1_29664cuda3std6ranges3__45__cpo4swapE - _ZN39_INTERNAL_7ecc1ea0_4_k_cu_de1e0fc1_29664cuda3std3__45__cpo4cendE)
_ZN39_INTERNAL_7ecc1ea0_4_k_cu_de1e0fc1_29664cuda3std3__45__cpo4cendE:
	.zero		1
	.type		_ZN39_INTERNAL_7ecc1ea0_4_k_cu_de1e0fc1_29664cuda3std6ranges3__45__cpo4swapE,@object
	.size		_ZN39_INTERNAL_7ecc1ea0_4_k_cu_de1e0fc1_29664cuda3std6ranges3__45__cpo4swapE,(.L_10 - _ZN39_INTERNAL_7ecc1ea0_4_k_cu_de1e0fc1_29664cuda3std6ranges3__45__cpo4swapE)
_ZN39_INTERNAL_7ecc1ea0_4_k_cu_de1e0fc1_29664cuda3std6ranges3__45__cpo4swapE:
	.zero		1
.L_10:


//--------------------- .nv.constant0._ZN7cutlass13device_kernelINS_4conv6kernel13ConvUniversalINS1_16ConvProblemShapeILNS1_8OperatorE1ELi3EEENS1_10collective14CollectiveConvINS1_47MainloopSm100TmaUmmaWarpSpecializedImplicitGemmILS5_1ELi6ELi3ELi1ELi2EN4cute5tupleIJNSA_1CILi1EEESD_SD_EEEEENSB_IJNSC_ILi128EEESG_NSB_IJNSC_ILi64EEEEEEEEENS_10bfloat16_tESK_NSA_8TiledMMAINSA_8MMA_AtomIJNSA_20SM100_MMA_F16BF16_SSISK_SK_fLi128ELi128ELNSA_4UMMA5MajorE0ELSP_1ELNSO_7ScaleInE0ELSQ_0EEEEEENSA_6LayoutISE_NSB_IJNSC_ILi0EEESU_SU_EEEEENSB_IJNSA_10UnderscoreESX_SX_EEEEENS7_6detail27Sm100ImplicitGemmTileTraitsINSA_20SM90_TMA_LOAD_IM2COLENSA_14ComposedLayoutINSA_7SwizzleILi3ELi4ELi3EEENSA_18smem_ptr_flag_bitsILi16EEENST_INSB_IJNSC_ILi8EEESH_EEENSB_IJSH_SD_EEEEEEEvEENS11_INSA_13SM90_TMA_LOADENS13_IS15_S17_NST_INSB_IJSH_S18_EEENSB_IJSD_SH_EEEEEEEvEEEENS_8epilogue10collective18CollectiveEpilogueINS1L_23Sm100TmaWarpSpecializedILi4ELi2ELi32ELb1ELb0EEEJSJ_NSB_IJNST_ISG_SD_EENST_INSC_ILi32EEESD_EEEEESK_NSB_IJNSB_IJllllEEESD_SU_EEESK_S1V_NS1L_6fusion15FusionCallbacksIS1P_NS1W_17LinearCombinationISK_fSK_fLNS_15FloatRoundStyleE2EEESJ_S1T_JEEENSA_5SM1004TMEM4LOAD26SM100_TMEM_LOAD_32dp32b32xES12_NS13_INS14_ILi2ELi4ELi3EEES17_NST_INSB_IJS18_S1R_EEENSB_IJS1R_SD_EEEEEEENSA_39AutoVectorizingCopyWithAssumedAlignmentILi128EEENSA_21SM90_TMA_STORE_IM2COLES2A_S2C_S2C_EEEvvEEEEvNT_6ParamsE --------------------------
	.section	.nv.constant0._ZN7cutlass13device_kernelINS_4conv6kernel13ConvUniversalINS1_16ConvProblemShapeILNS1_8OperatorE1ELi3EEENS1_10collective14CollectiveConvINS1_47MainloopSm100TmaUmmaWarpSpecializedImplicitGemmILS5_1ELi6ELi3ELi1ELi2EN4cute5tupleIJNSA_1CILi1EEESD_SD_EEEEENSB_IJNSC_ILi128EEESG_NSB_IJNSC_ILi64EEEEEEEEENS_10bfloat16_tESK_NSA_8TiledMMAINSA_8MMA_AtomIJNSA_20SM100_MMA_F16BF16_SSISK_SK_fLi128ELi128ELNSA_4UMMA5MajorE0ELSP_1ELNSO_7ScaleInE0ELSQ_0EEEEEENSA_6LayoutISE_NSB_IJNSC_ILi0EEESU_SU_EEEEENSB_IJNSA_10UnderscoreESX_SX_EEEEENS7_6detail27Sm100ImplicitGemmTileTraitsINSA_20SM90_TMA_LOAD_IM2COLENSA_14ComposedLayoutINSA_7SwizzleILi3ELi4ELi3EEENSA_18smem_ptr_flag_bitsILi16EEENST_INSB_IJNSC_ILi8EEESH_EEENSB_IJSH_SD_EEEEEEEvEENS11_INSA_13SM90_TMA_LOADENS13_IS15_S17_NST_INSB_IJSH_S18_EEENSB_IJSD_SH_EEEEEEEvEEEENS_8epilogue10collective18CollectiveEpilogueINS1L_23Sm100TmaWarpSpecializedILi4ELi2ELi32ELb1ELb0EEEJSJ_NSB_IJNST_ISG_SD_EENST_INSC_ILi32EEESD_EEEEESK_NSB_IJNSB_IJllllEEESD_SU_EEESK_S1V_NS1L_6fusion15FusionCallbacksIS1P_NS1W_17LinearCombinationISK_fSK_fLNS_15FloatRoundStyleE2EEESJ_S1T_JEEENSA_5SM1004TMEM4LOAD26SM100_TMEM_LOAD_32dp32b32xES12_NS13_INS14_ILi2ELi4ELi3EEES17_NST_INSB_IJS18_S1R_EEENSB_IJS1R_SD_EEEEEEENSA_39AutoVectorizingCopyWithAssumedAlignmentILi128EEENSA_21SM90_TMA_STORE_IM2COLES2A_S2C_S2C_EEEvvEEEEvNT_6ParamsE,"a",@progbits
	.sectionflags	@""
	.align	4
.nv.constant0._ZN7cutlass13device_kernelINS_4conv6kernel13ConvUniversalINS1_16ConvProblemShapeILNS1_8OperatorE1ELi3EEENS1_10collective14CollectiveConvINS1_47MainloopSm100TmaUmmaWarpSpecializedImplicitGemmILS5_1ELi6ELi3ELi1ELi2EN4cute5tupleIJNSA_1CILi1EEESD_SD_EEEEENSB_IJNSC_ILi128EEESG_NSB_IJNSC_ILi64EEEEEEEEENS_10bfloat16_tESK_NSA_8TiledMMAINSA_8MMA_AtomIJNSA_20SM100_MMA_F16BF16_SSISK_SK_fLi128ELi128ELNSA_4UMMA5MajorE0ELSP_1ELNSO_7ScaleInE0ELSQ_0EEEEEENSA_6LayoutISE_NSB_IJNSC_ILi0EEESU_SU_EEEEENSB_IJNSA_10UnderscoreESX_SX_EEEEENS7_6detail27Sm100ImplicitGemmTileTraitsINSA_20SM90_TMA_LOAD_IM2COLENSA_14ComposedLayoutINSA_7SwizzleILi3ELi4ELi3EEENSA_18smem_ptr_flag_bitsILi16EEENST_INSB_IJNSC_ILi8EEESH_EEENSB_IJSH_SD_EEEEEEEvEENS11_INSA_13SM90_TMA_LOADENS13_IS15_S17_NST_INSB_IJSH_S18_EEENSB_IJSD_SH_EEEEEEEvEEEENS_8epilogue10collective18CollectiveEpilogueINS1L_23Sm100TmaWarpSpecializedILi4ELi2ELi32ELb1ELb0EEEJSJ_NSB_IJNST_ISG_SD_EENST_INSC_ILi32EEESD_EEEEESK_NSB_IJNSB_IJllllEEESD_SU_EEESK_S1V_NS1L_6fusion15FusionCallbacksIS1P_NS1W_17LinearCombinationISK_fSK_fLNS_15FloatRoundStyleE2EEESJ_S1T_JEEENSA_5SM1004TMEM4LOAD26SM100_TMEM_LOAD_32dp32b32xES12_NS13_INS14_ILi2ELi4ELi3EEES17_NST_INSB_IJS18_S1R_EEENSB_IJS1R_SD_EEEEEEENSA_39AutoVectorizingCopyWithAssumedAlignmentILi128EEENSA_21SM90_TMA_STORE_IM2COLES2A_S2C_S2C_EEEvvEEEEvNT_6ParamsE:
	.zero		3200


//--------------------- SYMBOLS --------------------------

	.type		.nv.reservedSmem.offset0,@object
	.size		.nv.reservedSmem.offset0,0x4
	.type		.nv.reservedSmem.cap,@object
	.size		.nv.reservedSmem.cap,0x4
	.type		__assertfail,@function
